//
// Generated by NVIDIA NVVM Compiler
//
// Compiler Build ID: CL-36424714
// Cuda compilation tools, release 13.0, V13.0.88
// Based on NVVM 20.0.0
//

.version 9.0
.target sm_100
.address_size 64

	// .globl	my_kernel_kernel0
// _ZZ17my_kernel_kernel0E18PaddedInput_shared has been demoted
// _ZZ17my_kernel_kernel0E18placeholder_shared has been demoted

.visible .entry my_kernel_kernel0(
	.param .u64 .ptr .align 1 my_kernel_kernel0_param_0,
	.param .u64 .ptr .align 1 my_kernel_kernel0_param_1,
	.param .u64 .ptr .align 1 my_kernel_kernel0_param_2,
	.param .u64 .ptr .align 1 my_kernel_kernel0_param_3
)
{
	.local .align 16 .b8 	__local_depot0[896];
	.reg .b64 	%SP;
	.reg .b64 	%SPL;
	.reg .pred 	%p<16>;
	.reg .b16 	%rs<33>;
	.reg .b32 	%r<96>;
	.reg .b32 	%f<852>;
	.reg .b64 	%rd<36>;
	// demoted variable
	.shared .align 4 .b8 _ZZ17my_kernel_kernel0E18PaddedInput_shared[7168];
	// demoted variable
	.shared .align 4 .b8 _ZZ17my_kernel_kernel0E18placeholder_shared[8192];
	mov.u64 	%SPL, __local_depot0;
	add.u64 	%rd1, %SPL, 0;
	mov.f32 	%f345, 0f00000000;
	st.local.v4.f32 	[%rd1], {%f345, %f345, %f345, %f345};
	st.local.v4.f32 	[%rd1+448], {%f345, %f345, %f345, %f345};
	st.local.v4.f32 	[%rd1+16], {%f345, %f345, %f345, %f345};
	st.local.v4.f32 	[%rd1+464], {%f345, %f345, %f345, %f345};
	st.local.v4.f32 	[%rd1+32], {%f345, %f345, %f345, %f345};
	st.local.v4.f32 	[%rd1+480], {%f345, %f345, %f345, %f345};
	st.local.v4.f32 	[%rd1+48], {%f345, %f345, %f345, %f345};
	st.local.v4.f32 	[%rd1+496], {%f345, %f345, %f345, %f345};
	st.local.v4.f32 	[%rd1+64], {%f345, %f345, %f345, %f345};
	st.local.v4.f32 	[%rd1+512], {%f345, %f345, %f345, %f345};
	st.local.v4.f32 	[%rd1+80], {%f345, %f345, %f345, %f345};
	st.local.v4.f32 	[%rd1+528], {%f345, %f345, %f345, %f345};
	st.local.v4.f32 	[%rd1+96], {%f345, %f345, %f345, %f345};
	st.local.v4.f32 	[%rd1+544], {%f345, %f345, %f345, %f345};
	st.local.v4.f32 	[%rd1+224], {%f345, %f345, %f345, %f345};
	st.local.v4.f32 	[%rd1+672], {%f345, %f345, %f345, %f345};
	st.local.v4.f32 	[%rd1+240], {%f345, %f345, %f345, %f345};
	st.local.v4.f32 	[%rd1+688], {%f345, %f345, %f345, %f345};
	st.local.v4.f32 	[%rd1+256], {%f345, %f345, %f345, %f345};
	st.local.v4.f32 	[%rd1+704], {%f345, %f345, %f345, %f345};
	st.local.v4.f32 	[%rd1+272], {%f345, %f345, %f345, %f345};
	st.local.v4.f32 	[%rd1+720], {%f345, %f345, %f345, %f345};
	st.local.v4.f32 	[%rd1+288], {%f345, %f345, %f345, %f345};
	st.local.v4.f32 	[%rd1+736], {%f345, %f345, %f345, %f345};
	st.local.v4.f32 	[%rd1+304], {%f345, %f345, %f345, %f345};
	st.local.v4.f32 	[%rd1+752], {%f345, %f345, %f345, %f345};
	st.local.v4.f32 	[%rd1+320], {%f345, %f345, %f345, %f345};
	st.local.v4.f32 	[%rd1+768], {%f345, %f345, %f345, %f345};
	st.local.v4.f32 	[%rd1+112], {%f345, %f345, %f345, %f345};
	st.local.v4.f32 	[%rd1+560], {%f345, %f345, %f345, %f345};
	st.local.v4.f32 	[%rd1+128], {%f345, %f345, %f345, %f345};
	st.local.v4.f32 	[%rd1+576], {%f345, %f345, %f345, %f345};
	st.local.v4.f32 	[%rd1+144], {%f345, %f345, %f345, %f345};
	st.local.v4.f32 	[%rd1+592], {%f345, %f345, %f345, %f345};
	st.local.v4.f32 	[%rd1+160], {%f345, %f345, %f345, %f345};
	st.local.v4.f32 	[%rd1+608], {%f345, %f345, %f345, %f345};
	st.local.v4.f32 	[%rd1+176], {%f345, %f345, %f345, %f345};
	st.local.v4.f32 	[%rd1+624], {%f345, %f345, %f345, %f345};
	st.local.v4.f32 	[%rd1+192], {%f345, %f345, %f345, %f345};
	st.local.v4.f32 	[%rd1+640], {%f345, %f345, %f345, %f345};
	st.local.v4.f32 	[%rd1+208], {%f345, %f345, %f345, %f345};
	st.local.v4.f32 	[%rd1+656], {%f345, %f345, %f345, %f345};
	st.local.v4.f32 	[%rd1+336], {%f345, %f345, %f345, %f345};
	st.local.v4.f32 	[%rd1+784], {%f345, %f345, %f345, %f345};
	st.local.v4.f32 	[%rd1+352], {%f345, %f345, %f345, %f345};
	st.local.v4.f32 	[%rd1+800], {%f345, %f345, %f345, %f345};
	st.local.v4.f32 	[%rd1+368], {%f345, %f345, %f345, %f345};
	st.local.v4.f32 	[%rd1+816], {%f345, %f345, %f345, %f345};
	st.local.v4.f32 	[%rd1+384], {%f345, %f345, %f345, %f345};
	st.local.v4.f32 	[%rd1+832], {%f345, %f345, %f345, %f345};
	st.local.v4.f32 	[%rd1+400], {%f345, %f345, %f345, %f345};
	st.local.v4.f32 	[%rd1+848], {%f345, %f345, %f345, %f345};
	st.local.v4.f32 	[%rd1+416], {%f345, %f345, %f345, %f345};
	st.local.v4.f32 	[%rd1+864], {%f345, %f345, %f345, %f345};
	st.local.v4.f32 	[%rd1+432], {%f345, %f345, %f345, %f345};
	st.local.v4.f32 	[%rd1+880], {%f345, %f345, %f345, %f345};
	mov.b32 	%r88, 0;
	mov.u32 	%r4, %tid.x;
	shr.u32 	%r2, %r4, 4;
	shl.b32 	%r22, %r4, 2;
	mov.u32 	%r23, _ZZ17my_kernel_kernel0E18PaddedInput_shared;
	add.s32 	%r24, %r22, %r23;
	add.s32 	%r3, %r24, 512;
	and.b32  	%r26, %r4, 15;
	mov.u32 	%r27, %ctaid.x;
	mul.lo.s32 	%r28, %r27, 7168;
	or.b32  	%r29, %r26, %r28;
$L__BB0_1:
	bar.sync 	0;
	shl.b32 	%r25, %r88, 4;
	add.s32 	%r5, %r29, %r25;
	mov.b32 	%r91, 512;
	mov.u32 	%r89, %r2;
	mov.u32 	%r90, %r3;
$L__BB0_2:
	ld.param.u64 	%rd32, [my_kernel_kernel0_param_0];
	cvt.u16.u32 	%rs1, %r89;
	and.b16  	%rs2, %rs1, 252;
	shr.u16 	%rs3, %rs2, 2;
	mul.lo.s16 	%rs4, %rs3, 37;
	shr.u16 	%rs5, %rs4, 8;
	mul.wide.u16 	%r30, %rs5, -15360;
	mul.lo.s16 	%rs6, %rs5, 28;
	sub.s16 	%rs7, %rs1, %rs6;
	and.b16  	%rs8, %rs7, 255;
	mul.wide.u16 	%r31, %rs8, 256;
	add.s32 	%r32, %r5, %r30;
	add.s32 	%r33, %r32, %r31;
	cvta.to.global.u64 	%rd8, %rd32;
	mul.wide.u32 	%rd9, %r33, 4;
	add.s64 	%rd10, %rd8, %rd9;
	ld.global.nc.f32 	%f346, [%rd10];
	st.shared.f32 	[%r90+-512], %f346;
	add.s16 	%rs9, %rs1, 4;
	and.b16  	%rs10, %rs9, 252;
	shr.u16 	%rs11, %rs10, 2;
	mul.lo.s16 	%rs12, %rs11, 37;
	shr.u16 	%rs13, %rs12, 8;
	mul.wide.u16 	%r34, %rs13, -15360;
	mul.lo.s16 	%rs14, %rs13, 28;
	sub.s16 	%rs15, %rs9, %rs14;
	and.b16  	%rs16, %rs15, 255;
	mul.wide.u16 	%r35, %rs16, 256;
	add.s32 	%r36, %r5, %r34;
	add.s32 	%r37, %r36, %r35;
	mul.wide.u32 	%rd11, %r37, 4;
	add.s64 	%rd12, %rd8, %rd11;
	ld.global.nc.f32 	%f347, [%rd12];
	st.shared.f32 	[%r90+-256], %f347;
	add.s16 	%rs17, %rs1, 8;
	and.b16  	%rs18, %rs17, 252;
	shr.u16 	%rs19, %rs18, 2;
	mul.lo.s16 	%rs20, %rs19, 37;
	shr.u16 	%rs21, %rs20, 8;
	mul.wide.u16 	%r38, %rs21, -15360;
	mul.lo.s16 	%rs22, %rs21, 28;
	sub.s16 	%rs23, %rs17, %rs22;
	and.b16  	%rs24, %rs23, 255;
	mul.wide.u16 	%r39, %rs24, 256;
	add.s32 	%r40, %r5, %r38;
	add.s32 	%r41, %r40, %r39;
	mul.wide.u32 	%rd13, %r41, 4;
	add.s64 	%rd14, %rd8, %rd13;
	ld.global.nc.f32 	%f348, [%rd14];
	st.shared.f32 	[%r90], %f348;
	add.s16 	%rs25, %rs1, 12;
	and.b16  	%rs26, %rs25, 252;
	shr.u16 	%rs27, %rs26, 2;
	mul.lo.s16 	%rs28, %rs27, 37;
	shr.u16 	%rs29, %rs28, 8;
	mul.wide.u16 	%r42, %rs29, -15360;
	mul.lo.s16 	%rs30, %rs29, 28;
	sub.s16 	%rs31, %rs25, %rs30;
	and.b16  	%rs32, %rs31, 255;
	mul.wide.u16 	%r43, %rs32, 256;
	add.s32 	%r44, %r5, %r42;
	add.s32 	%r45, %r44, %r43;
	mul.wide.u32 	%rd15, %r45, 4;
	add.s64 	%rd16, %rd8, %rd15;
	ld.global.nc.f32 	%f349, [%rd16];
	st.shared.f32 	[%r90+256], %f349;
	add.s32 	%r91, %r91, 1024;
	add.s32 	%r90, %r90, 1024;
	add.s32 	%r89, %r89, 16;
	setp.ne.s32 	%p4, %r91, 7680;
	@%p4 bra 	$L__BB0_2;
	ld.param.u64 	%rd33, [my_kernel_kernel0_param_1];
	shl.b32 	%r47, %r88, 11;
	or.b32  	%r48, %r47, %r4;
	cvta.to.global.u64 	%rd17, %rd33;
	mul.wide.u32 	%rd18, %r48, 4;
	add.s64 	%rd19, %rd17, %rd18;
	ld.global.nc.f32 	%f350, [%rd19];
	shl.b32 	%r49, %r4, 2;
	mov.u32 	%r50, _ZZ17my_kernel_kernel0E18placeholder_shared;
	add.s32 	%r51, %r50, %r49;
	st.shared.f32 	[%r51], %f350;
	ld.global.nc.f32 	%f351, [%rd19+256];
	st.shared.f32 	[%r51+256], %f351;
	ld.global.nc.f32 	%f352, [%rd19+512];
	st.shared.f32 	[%r51+512], %f352;
	ld.global.nc.f32 	%f353, [%rd19+768];
	st.shared.f32 	[%r51+768], %f353;
	ld.global.nc.f32 	%f354, [%rd19+1024];
	st.shared.f32 	[%r51+1024], %f354;
	ld.global.nc.f32 	%f355, [%rd19+1280];
	st.shared.f32 	[%r51+1280], %f355;
	ld.global.nc.f32 	%f356, [%rd19+1536];
	st.shared.f32 	[%r51+1536], %f356;
	ld.global.nc.f32 	%f357, [%rd19+1792];
	st.shared.f32 	[%r51+1792], %f357;
	ld.global.nc.f32 	%f358, [%rd19+2048];
	st.shared.f32 	[%r51+2048], %f358;
	ld.global.nc.f32 	%f359, [%rd19+2304];
	st.shared.f32 	[%r51+2304], %f359;
	ld.global.nc.f32 	%f360, [%rd19+2560];
	st.shared.f32 	[%r51+2560], %f360;
	ld.global.nc.f32 	%f361, [%rd19+2816];
	st.shared.f32 	[%r51+2816], %f361;
	ld.global.nc.f32 	%f362, [%rd19+3072];
	st.shared.f32 	[%r51+3072], %f362;
	ld.global.nc.f32 	%f363, [%rd19+3328];
	st.shared.f32 	[%r51+3328], %f363;
	ld.global.nc.f32 	%f364, [%rd19+3584];
	st.shared.f32 	[%r51+3584], %f364;
	ld.global.nc.f32 	%f365, [%rd19+3840];
	st.shared.f32 	[%r51+3840], %f365;
	ld.global.nc.f32 	%f366, [%rd19+4096];
	st.shared.f32 	[%r51+4096], %f366;
	ld.global.nc.f32 	%f367, [%rd19+4352];
	st.shared.f32 	[%r51+4352], %f367;
	ld.global.nc.f32 	%f368, [%rd19+4608];
	st.shared.f32 	[%r51+4608], %f368;
	ld.global.nc.f32 	%f369, [%rd19+4864];
	st.shared.f32 	[%r51+4864], %f369;
	ld.global.nc.f32 	%f370, [%rd19+5120];
	st.shared.f32 	[%r51+5120], %f370;
	ld.global.nc.f32 	%f371, [%rd19+5376];
	st.shared.f32 	[%r51+5376], %f371;
	ld.global.nc.f32 	%f372, [%rd19+5632];
	st.shared.f32 	[%r51+5632], %f372;
	ld.global.nc.f32 	%f373, [%rd19+5888];
	st.shared.f32 	[%r51+5888], %f373;
	ld.global.nc.f32 	%f374, [%rd19+6144];
	st.shared.f32 	[%r51+6144], %f374;
	ld.global.nc.f32 	%f375, [%rd19+6400];
	st.shared.f32 	[%r51+6400], %f375;
	ld.global.nc.f32 	%f376, [%rd19+6656];
	st.shared.f32 	[%r51+6656], %f376;
	ld.global.nc.f32 	%f377, [%rd19+6912];
	st.shared.f32 	[%r51+6912], %f377;
	ld.global.nc.f32 	%f378, [%rd19+7168];
	st.shared.f32 	[%r51+7168], %f378;
	ld.global.nc.f32 	%f379, [%rd19+7424];
	st.shared.f32 	[%r51+7424], %f379;
	ld.global.nc.f32 	%f380, [%rd19+7680];
	st.shared.f32 	[%r51+7680], %f380;
	ld.global.nc.f32 	%f381, [%rd19+7936];
	st.shared.f32 	[%r51+7936], %f381;
	bar.sync 	0;
	mov.b32 	%r92, 0;
$L__BB0_4:
	mov.b32 	%r93, 0;
	mov.pred 	%p13, -1;
$L__BB0_5:
	mov.pred 	%p1, %p13;
	mul.lo.s32 	%r54, %r93, 28;
	shl.b32 	%r55, %r92, 1;
	mov.u32 	%r56, %tid.x;
	shr.u32 	%r57, %r56, 4;
	mad.lo.s32 	%r58, %r57, 448, %r55;
	mad.lo.s32 	%r14, %r93, 112, %r58;
	mul.wide.u32 	%rd20, %r54, 4;
	add.s64 	%rd21, %rd1, %rd20;
	ld.local.v4.f32 	{%f851, %f847, %f845, %f843}, [%rd21];
	ld.local.v4.f32 	{%f850, %f792, %f790, %f788}, [%rd21+224];
	ld.local.v4.f32 	{%f849, %f745, %f743, %f741}, [%rd21+320];
	ld.local.v4.f32 	{%f848, %f846, %f844, %f842}, [%rd21+448];
	ld.local.v4.f32 	{%f841, %f839, %f837, %f835}, [%rd21+16];
	ld.local.v4.f32 	{%f840, %f838, %f836, %f834}, [%rd21+464];
	ld.local.v4.f32 	{%f833, %f831, %f829, %f827}, [%rd21+32];
	ld.local.v4.f32 	{%f832, %f830, %f828, %f826}, [%rd21+480];
	ld.local.v4.f32 	{%f825, %f823, %f821, %f819}, [%rd21+48];
	ld.local.v4.f32 	{%f824, %f822, %f820, %f818}, [%rd21+496];
	ld.local.v4.f32 	{%f817, %f815, %f813, %f811}, [%rd21+64];
	ld.local.v4.f32 	{%f816, %f814, %f812, %f810}, [%rd21+512];
	ld.local.v4.f32 	{%f809, %f807, %f805, %f803}, [%rd21+80];
	ld.local.v4.f32 	{%f808, %f806, %f804, %f802}, [%rd21+528];
	ld.local.v4.f32 	{%f801, %f799, %f797, %f795}, [%rd21+96];
	ld.local.v4.f32 	{%f800, %f798, %f796, %f794}, [%rd21+544];
	ld.local.v4.f32 	{%f793, %f791, %f789, %f787}, [%rd21+672];
	ld.local.v4.f32 	{%f786, %f784, %f782, %f780}, [%rd21+240];
	ld.local.v4.f32 	{%f785, %f783, %f781, %f779}, [%rd21+688];
	ld.local.v4.f32 	{%f778, %f776, %f774, %f772}, [%rd21+256];
	ld.local.v4.f32 	{%f777, %f775, %f773, %f771}, [%rd21+704];
	ld.local.v4.f32 	{%f770, %f768, %f766, %f764}, [%rd21+272];
	ld.local.v4.f32 	{%f769, %f767, %f765, %f763}, [%rd21+720];
	ld.local.v4.f32 	{%f762, %f760, %f758, %f756}, [%rd21+288];
	ld.local.v4.f32 	{%f761, %f759, %f757, %f755}, [%rd21+736];
	ld.local.v4.f32 	{%f754, %f752, %f750, %f748}, [%rd21+304];
	ld.local.v4.f32 	{%f753, %f751, %f749, %f747}, [%rd21+752];
	ld.local.v4.f32 	{%f746, %f744, %f742, %f740}, [%rd21+768];
	mov.b32 	%r94, 0;
	mov.pred 	%p14, -1;
$L__BB0_6:
	mov.pred 	%p2, %p14;
	add.s32 	%r60, %r14, %r94;
	shl.b32 	%r61, %r94, 7;
	shl.b32 	%r62, %r92, 8;
	mov.u32 	%r63, %tid.x;
	shl.b32 	%r64, %r63, 2;
	and.b32  	%r65, %r64, 60;
	or.b32  	%r66, %r62, %r65;
	add.s32 	%r67, %r66, %r61;
	shl.b32 	%r68, %r60, 2;
	mov.u32 	%r69, _ZZ17my_kernel_kernel0E18PaddedInput_shared;
	add.s32 	%r70, %r69, %r68;
	ld.shared.f32 	%f382, [%r70];
	shl.b32 	%r71, %r67, 2;
	mov.u32 	%r72, _ZZ17my_kernel_kernel0E18placeholder_shared;
	add.s32 	%r73, %r72, %r71;
	ld.shared.f32 	%f383, [%r73];
	fma.rn.f32 	%f851, %f382, %f383, %f851;
	ld.shared.f32 	%f384, [%r73+256];
	fma.rn.f32 	%f848, %f382, %f384, %f848;
	ld.shared.f32 	%f385, [%r73+4];
	fma.rn.f32 	%f847, %f382, %f385, %f847;
	ld.shared.f32 	%f386, [%r73+260];
	fma.rn.f32 	%f846, %f382, %f386, %f846;
	ld.shared.f32 	%f387, [%r73+8];
	fma.rn.f32 	%f845, %f382, %f387, %f845;
	ld.shared.f32 	%f388, [%r73+264];
	fma.rn.f32 	%f844, %f382, %f388, %f844;
	ld.shared.f32 	%f389, [%r73+12];
	fma.rn.f32 	%f843, %f382, %f389, %f843;
	ld.shared.f32 	%f390, [%r73+268];
	fma.rn.f32 	%f842, %f382, %f390, %f842;
	ld.shared.f32 	%f391, [%r70+64];
	fma.rn.f32 	%f841, %f391, %f383, %f841;
	fma.rn.f32 	%f840, %f391, %f384, %f840;
	fma.rn.f32 	%f839, %f391, %f385, %f839;
	fma.rn.f32 	%f838, %f391, %f386, %f838;
	fma.rn.f32 	%f837, %f391, %f387, %f837;
	fma.rn.f32 	%f836, %f391, %f388, %f836;
	fma.rn.f32 	%f835, %f391, %f389, %f835;
	fma.rn.f32 	%f834, %f391, %f390, %f834;
	ld.shared.f32 	%f392, [%r70+128];
	fma.rn.f32 	%f833, %f392, %f383, %f833;
	fma.rn.f32 	%f832, %f392, %f384, %f832;
	fma.rn.f32 	%f831, %f392, %f385, %f831;
	fma.rn.f32 	%f830, %f392, %f386, %f830;
	fma.rn.f32 	%f829, %f392, %f387, %f829;
	fma.rn.f32 	%f828, %f392, %f388, %f828;
	fma.rn.f32 	%f827, %f392, %f389, %f827;
	fma.rn.f32 	%f826, %f392, %f390, %f826;
	ld.shared.f32 	%f393, [%r70+192];
	fma.rn.f32 	%f825, %f393, %f383, %f825;
	fma.rn.f32 	%f824, %f393, %f384, %f824;
	fma.rn.f32 	%f823, %f393, %f385, %f823;
	fma.rn.f32 	%f822, %f393, %f386, %f822;
	fma.rn.f32 	%f821, %f393, %f387, %f821;
	fma.rn.f32 	%f820, %f393, %f388, %f820;
	fma.rn.f32 	%f819, %f393, %f389, %f819;
	fma.rn.f32 	%f818, %f393, %f390, %f818;
	ld.shared.f32 	%f394, [%r70+256];
	fma.rn.f32 	%f817, %f394, %f383, %f817;
	fma.rn.f32 	%f816, %f394, %f384, %f816;
	fma.rn.f32 	%f815, %f394, %f385, %f815;
	fma.rn.f32 	%f814, %f394, %f386, %f814;
	fma.rn.f32 	%f813, %f394, %f387, %f813;
	fma.rn.f32 	%f812, %f394, %f388, %f812;
	fma.rn.f32 	%f811, %f394, %f389, %f811;
	fma.rn.f32 	%f810, %f394, %f390, %f810;
	ld.shared.f32 	%f395, [%r70+320];
	fma.rn.f32 	%f809, %f395, %f383, %f809;
	fma.rn.f32 	%f808, %f395, %f384, %f808;
	fma.rn.f32 	%f807, %f395, %f385, %f807;
	fma.rn.f32 	%f806, %f395, %f386, %f806;
	fma.rn.f32 	%f805, %f395, %f387, %f805;
	fma.rn.f32 	%f804, %f395, %f388, %f804;
	fma.rn.f32 	%f803, %f395, %f389, %f803;
	fma.rn.f32 	%f802, %f395, %f390, %f802;
	ld.shared.f32 	%f396, [%r70+384];
	fma.rn.f32 	%f801, %f396, %f383, %f801;
	fma.rn.f32 	%f800, %f396, %f384, %f800;
	fma.rn.f32 	%f799, %f396, %f385, %f799;
	fma.rn.f32 	%f798, %f396, %f386, %f798;
	fma.rn.f32 	%f797, %f396, %f387, %f797;
	fma.rn.f32 	%f796, %f396, %f388, %f796;
	fma.rn.f32 	%f795, %f396, %f389, %f795;
	fma.rn.f32 	%f794, %f396, %f390, %f794;
	ld.shared.f32 	%f397, [%r70+896];
	fma.rn.f32 	%f850, %f397, %f383, %f850;
	fma.rn.f32 	%f793, %f397, %f384, %f793;
	fma.rn.f32 	%f792, %f397, %f385, %f792;
	fma.rn.f32 	%f791, %f397, %f386, %f791;
	fma.rn.f32 	%f790, %f397, %f387, %f790;
	fma.rn.f32 	%f789, %f397, %f388, %f789;
	fma.rn.f32 	%f788, %f397, %f389, %f788;
	fma.rn.f32 	%f787, %f397, %f390, %f787;
	ld.shared.f32 	%f398, [%r70+960];
	fma.rn.f32 	%f786, %f398, %f383, %f786;
	fma.rn.f32 	%f785, %f398, %f384, %f785;
	fma.rn.f32 	%f784, %f398, %f385, %f784;
	fma.rn.f32 	%f783, %f398, %f386, %f783;
	fma.rn.f32 	%f782, %f398, %f387, %f782;
	fma.rn.f32 	%f781, %f398, %f388, %f781;
	fma.rn.f32 	%f780, %f398, %f389, %f780;
	fma.rn.f32 	%f779, %f398, %f390, %f779;
	ld.shared.f32 	%f399, [%r70+1024];
	fma.rn.f32 	%f778, %f399, %f383, %f778;
	fma.rn.f32 	%f777, %f399, %f384, %f777;
	fma.rn.f32 	%f776, %f399, %f385, %f776;
	fma.rn.f32 	%f775, %f399, %f386, %f775;
	fma.rn.f32 	%f774, %f399, %f387, %f774;
	fma.rn.f32 	%f773, %f399, %f388, %f773;
	fma.rn.f32 	%f772, %f399, %f389, %f772;
	fma.rn.f32 	%f771, %f399, %f390, %f771;
	ld.shared.f32 	%f400, [%r70+1088];
	fma.rn.f32 	%f770, %f400, %f383, %f770;
	fma.rn.f32 	%f769, %f400, %f384, %f769;
	fma.rn.f32 	%f768, %f400, %f385, %f768;
	fma.rn.f32 	%f767, %f400, %f386, %f767;
	fma.rn.f32 	%f766, %f400, %f387, %f766;
	fma.rn.f32 	%f765, %f400, %f388, %f765;
	fma.rn.f32 	%f764, %f400, %f389, %f764;
	fma.rn.f32 	%f763, %f400, %f390, %f763;
	ld.shared.f32 	%f401, [%r70+1152];
	fma.rn.f32 	%f762, %f401, %f383, %f762;
	fma.rn.f32 	%f761, %f401, %f384, %f761;
	fma.rn.f32 	%f760, %f401, %f385, %f760;
	fma.rn.f32 	%f759, %f401, %f386, %f759;
	fma.rn.f32 	%f758, %f401, %f387, %f758;
	fma.rn.f32 	%f757, %f401, %f388, %f757;
	fma.rn.f32 	%f756, %f401, %f389, %f756;
	fma.rn.f32 	%f755, %f401, %f390, %f755;
	ld.shared.f32 	%f402, [%r70+1216];
	fma.rn.f32 	%f754, %f402, %f383, %f754;
	fma.rn.f32 	%f753, %f402, %f384, %f753;
	fma.rn.f32 	%f752, %f402, %f385, %f752;
	fma.rn.f32 	%f751, %f402, %f386, %f751;
	fma.rn.f32 	%f750, %f402, %f387, %f750;
	fma.rn.f32 	%f749, %f402, %f388, %f749;
	fma.rn.f32 	%f748, %f402, %f389, %f748;
	fma.rn.f32 	%f747, %f402, %f390, %f747;
	ld.shared.f32 	%f403, [%r70+1280];
	fma.rn.f32 	%f849, %f403, %f383, %f849;
	fma.rn.f32 	%f746, %f403, %f384, %f746;
	fma.rn.f32 	%f745, %f403, %f385, %f745;
	fma.rn.f32 	%f744, %f403, %f386, %f744;
	fma.rn.f32 	%f743, %f403, %f387, %f743;
	fma.rn.f32 	%f742, %f403, %f388, %f742;
	fma.rn.f32 	%f741, %f403, %f389, %f741;
	fma.rn.f32 	%f740, %f403, %f390, %f740;
	mov.b32 	%r94, 1;
	mov.pred 	%p14, 0;
	@%p2 bra 	$L__BB0_6;
	mul.lo.s32 	%r75, %r93, 28;
	mul.wide.u32 	%rd22, %r75, 4;
	add.s64 	%rd23, %rd1, %rd22;
	st.local.v4.f32 	[%rd23], {%f851, %f847, %f845, %f843};
	st.local.v4.f32 	[%rd23+448], {%f848, %f846, %f844, %f842};
	st.local.v4.f32 	[%rd23+16], {%f841, %f839, %f837, %f835};
	st.local.v4.f32 	[%rd23+464], {%f840, %f838, %f836, %f834};
	st.local.v4.f32 	[%rd23+32], {%f833, %f831, %f829, %f827};
	st.local.v4.f32 	[%rd23+480], {%f832, %f830, %f828, %f826};
	st.local.v4.f32 	[%rd23+48], {%f825, %f823, %f821, %f819};
	st.local.v4.f32 	[%rd23+496], {%f824, %f822, %f820, %f818};
	st.local.v4.f32 	[%rd23+64], {%f817, %f815, %f813, %f811};
	st.local.v4.f32 	[%rd23+512], {%f816, %f814, %f812, %f810};
	st.local.v4.f32 	[%rd23+80], {%f809, %f807, %f805, %f803};
	st.local.v4.f32 	[%rd23+528], {%f808, %f806, %f804, %f802};
	st.local.v4.f32 	[%rd23+96], {%f801, %f799, %f797, %f795};
	st.local.v4.f32 	[%rd23+544], {%f800, %f798, %f796, %f794};
	st.local.v4.f32 	[%rd23+224], {%f850, %f792, %f790, %f788};
	st.local.v4.f32 	[%rd23+672], {%f793, %f791, %f789, %f787};
	st.local.v4.f32 	[%rd23+240], {%f786, %f784, %f782, %f780};
	st.local.v4.f32 	[%rd23+688], {%f785, %f783, %f781, %f779};
	st.local.v4.f32 	[%rd23+256], {%f778, %f776, %f774, %f772};
	st.local.v4.f32 	[%rd23+704], {%f777, %f775, %f773, %f771};
	st.local.v4.f32 	[%rd23+272], {%f770, %f768, %f766, %f764};
	st.local.v4.f32 	[%rd23+720], {%f769, %f767, %f765, %f763};
	st.local.v4.f32 	[%rd23+288], {%f762, %f760, %f758, %f756};
	st.local.v4.f32 	[%rd23+736], {%f761, %f759, %f757, %f755};
	st.local.v4.f32 	[%rd23+304], {%f754, %f752, %f750, %f748};
	st.local.v4.f32 	[%rd23+752], {%f753, %f751, %f749, %f747};
	st.local.v4.f32 	[%rd23+320], {%f849, %f745, %f743, %f741};
	st.local.v4.f32 	[%rd23+768], {%f746, %f744, %f742, %f740};
	mov.b32 	%r93, 1;
	mov.pred 	%p13, 0;
	@%p1 bra 	$L__BB0_5;
	add.s32 	%r92, %r92, 1;
	setp.ne.s32 	%p9, %r92, 8;
	@%p9 bra 	$L__BB0_4;
	add.s32 	%r88, %r88, 1;
	setp.ne.s32 	%p10, %r88, 16;
	@%p10 bra 	$L__BB0_1;
	ld.param.u64 	%rd35, [my_kernel_kernel0_param_3];
	ld.param.u64 	%rd34, [my_kernel_kernel0_param_2];
	shr.u32 	%r80, %r63, 4;
	mov.u32 	%r81, %ctaid.x;
	mul.lo.s32 	%r82, %r81, 3584;
	mad.lo.s32 	%r83, %r80, 25088, %r82;
	or.b32  	%r18, %r83, %r65;
	cvta.to.global.u64 	%rd24, %rd35;
	shl.b32 	%r84, %r63, 4;
	cvt.u64.u32 	%rd25, %r84;
	and.b64  	%rd26, %rd25, 240;
	add.s64 	%rd27, %rd24, %rd26;
	ld.global.nc.f32 	%f337, [%rd27];
	ld.global.nc.f32 	%f338, [%rd27+256];
	ld.global.nc.f32 	%f339, [%rd27+4];
	ld.global.nc.f32 	%f340, [%rd27+260];
	ld.global.nc.f32 	%f341, [%rd27+8];
	ld.global.nc.f32 	%f342, [%rd27+264];
	ld.global.nc.f32 	%f343, [%rd27+12];
	ld.global.nc.f32 	%f344, [%rd27+268];
	cvta.to.global.u64 	%rd2, %rd34;
	mov.b32 	%r95, 0;
	mov.pred 	%p15, -1;
$L__BB0_11:
	mov.pred 	%p3, %p15;
	mul.lo.s32 	%r86, %r95, 56;
	mad.lo.s32 	%r87, %r95, 1792, %r18;
	mul.wide.u32 	%rd28, %r86, 4;
	add.s64 	%rd29, %rd1, %rd28;
	ld.local.v4.f32 	{%f404, %f405, %f406, %f407}, [%rd29];
	add.f32 	%f408, %f404, %f337;
	max.f32 	%f409, %f408, 0f00000000;
	mul.wide.u32 	%rd30, %r87, 4;
	add.s64 	%rd31, %rd2, %rd30;
	st.global.f32 	[%rd31], %f409;
	ld.local.v4.f32 	{%f410, %f411, %f412, %f413}, [%rd29+448];
	add.f32 	%f414, %f410, %f338;
	max.f32 	%f415, %f414, 0f00000000;
	st.global.f32 	[%rd31+256], %f415;
	add.f32 	%f416, %f405, %f339;
	max.f32 	%f417, %f416, 0f00000000;
	st.global.f32 	[%rd31+4], %f417;
	add.f32 	%f418, %f411, %f340;
	max.f32 	%f419, %f418, 0f00000000;
	st.global.f32 	[%rd31+260], %f419;
	add.f32 	%f420, %f406, %f341;
	max.f32 	%f421, %f420, 0f00000000;
	st.global.f32 	[%rd31+8], %f421;
	add.f32 	%f422, %f412, %f342;
	max.f32 	%f423, %f422, 0f00000000;
	st.global.f32 	[%rd31+264], %f423;
	add.f32 	%f424, %f407, %f343;
	max.f32 	%f425, %f424, 0f00000000;
	st.global.f32 	[%rd31+12], %f425;
	add.f32 	%f426, %f413, %f344;
	max.f32 	%f427, %f426, 0f00000000;
	st.global.f32 	[%rd31+268], %f427;
	ld.local.v4.f32 	{%f428, %f429, %f430, %f431}, [%rd29+16];
	add.f32 	%f432, %f428, %f337;
	max.f32 	%f433, %f432, 0f00000000;
	st.global.f32 	[%rd31+512], %f433;
	ld.local.v4.f32 	{%f434, %f435, %f436, %f437}, [%rd29+464];
	add.f32 	%f438, %f434, %f338;
	max.f32 	%f439, %f438, 0f00000000;
	st.global.f32 	[%rd31+768], %f439;
	add.f32 	%f440, %f429, %f339;
	max.f32 	%f441, %f440, 0f00000000;
	st.global.f32 	[%rd31+516], %f441;
	add.f32 	%f442, %f435, %f340;
	max.f32 	%f443, %f442, 0f00000000;
	st.global.f32 	[%rd31+772], %f443;
	add.f32 	%f444, %f430, %f341;
	max.f32 	%f445, %f444, 0f00000000;
	st.global.f32 	[%rd31+520], %f445;
	add.f32 	%f446, %f436, %f342;
	max.f32 	%f447, %f446, 0f00000000;
	st.global.f32 	[%rd31+776], %f447;
	add.f32 	%f448, %f431, %f343;
	max.f32 	%f449, %f448, 0f00000000;
	st.global.f32 	[%rd31+524], %f449;
	add.f32 	%f450, %f437, %f344;
	max.f32 	%f451, %f450, 0f00000000;
	st.global.f32 	[%rd31+780], %f451;
	ld.local.v4.f32 	{%f452, %f453, %f454, %f455}, [%rd29+32];
	add.f32 	%f456, %f452, %f337;
	max.f32 	%f457, %f456, 0f00000000;
	st.global.f32 	[%rd31+1024], %f457;
	ld.local.v4.f32 	{%f458, %f459, %f460, %f461}, [%rd29+480];
	add.f32 	%f462, %f458, %f338;
	max.f32 	%f463, %f462, 0f00000000;
	st.global.f32 	[%rd31+1280], %f463;
	add.f32 	%f464, %f453, %f339;
	max.f32 	%f465, %f464, 0f00000000;
	st.global.f32 	[%rd31+1028], %f465;
	add.f32 	%f466, %f459, %f340;
	max.f32 	%f467, %f466, 0f00000000;
	st.global.f32 	[%rd31+1284], %f467;
	add.f32 	%f468, %f454, %f341;
	max.f32 	%f469, %f468, 0f00000000;
	st.global.f32 	[%rd31+1032], %f469;
	add.f32 	%f470, %f460, %f342;
	max.f32 	%f471, %f470, 0f00000000;
	st.global.f32 	[%rd31+1288], %f471;
	add.f32 	%f472, %f455, %f343;
	max.f32 	%f473, %f472, 0f00000000;
	st.global.f32 	[%rd31+1036], %f473;
	add.f32 	%f474, %f461, %f344;
	max.f32 	%f475, %f474, 0f00000000;
	st.global.f32 	[%rd31+1292], %f475;
	ld.local.v4.f32 	{%f476, %f477, %f478, %f479}, [%rd29+48];
	add.f32 	%f480, %f476, %f337;
	max.f32 	%f481, %f480, 0f00000000;
	st.global.f32 	[%rd31+1536], %f481;
	ld.local.v4.f32 	{%f482, %f483, %f484, %f485}, [%rd29+496];
	add.f32 	%f486, %f482, %f338;
	max.f32 	%f487, %f486, 0f00000000;
	st.global.f32 	[%rd31+1792], %f487;
	add.f32 	%f488, %f477, %f339;
	max.f32 	%f489, %f488, 0f00000000;
	st.global.f32 	[%rd31+1540], %f489;
	add.f32 	%f490, %f483, %f340;
	max.f32 	%f491, %f490, 0f00000000;
	st.global.f32 	[%rd31+1796], %f491;
	add.f32 	%f492, %f478, %f341;
	max.f32 	%f493, %f492, 0f00000000;
	st.global.f32 	[%rd31+1544], %f493;
	add.f32 	%f494, %f484, %f342;
	max.f32 	%f495, %f494, 0f00000000;
	st.global.f32 	[%rd31+1800], %f495;
	add.f32 	%f496, %f479, %f343;
	max.f32 	%f497, %f496, 0f00000000;
	st.global.f32 	[%rd31+1548], %f497;
	add.f32 	%f498, %f485, %f344;
	max.f32 	%f499, %f498, 0f00000000;
	st.global.f32 	[%rd31+1804], %f499;
	ld.local.v4.f32 	{%f500, %f501, %f502, %f503}, [%rd29+64];
	add.f32 	%f504, %f500, %f337;
	max.f32 	%f505, %f504, 0f00000000;
	st.global.f32 	[%rd31+2048], %f505;
	ld.local.v4.f32 	{%f506, %f507, %f508, %f509}, [%rd29+512];
	add.f32 	%f510, %f506, %f338;
	max.f32 	%f511, %f510, 0f00000000;
	st.global.f32 	[%rd31+2304], %f511;
	add.f32 	%f512, %f501, %f339;
	max.f32 	%f513, %f512, 0f00000000;
	st.global.f32 	[%rd31+2052], %f513;
	add.f32 	%f514, %f507, %f340;
	max.f32 	%f515, %f514, 0f00000000;
	st.global.f32 	[%rd31+2308], %f515;
	add.f32 	%f516, %f502, %f341;
	max.f32 	%f517, %f516, 0f00000000;
	st.global.f32 	[%rd31+2056], %f517;
	add.f32 	%f518, %f508, %f342;
	max.f32 	%f519, %f518, 0f00000000;
	st.global.f32 	[%rd31+2312], %f519;
	add.f32 	%f520, %f503, %f343;
	max.f32 	%f521, %f520, 0f00000000;
	st.global.f32 	[%rd31+2060], %f521;
	add.f32 	%f522, %f509, %f344;
	max.f32 	%f523, %f522, 0f00000000;
	st.global.f32 	[%rd31+2316], %f523;
	ld.local.v4.f32 	{%f524, %f525, %f526, %f527}, [%rd29+80];
	add.f32 	%f528, %f524, %f337;
	max.f32 	%f529, %f528, 0f00000000;
	st.global.f32 	[%rd31+2560], %f529;
	ld.local.v4.f32 	{%f530, %f531, %f532, %f533}, [%rd29+528];
	add.f32 	%f534, %f530, %f338;
	max.f32 	%f535, %f534, 0f00000000;
	st.global.f32 	[%rd31+2816], %f535;
	add.f32 	%f536, %f525, %f339;
	max.f32 	%f537, %f536, 0f00000000;
	st.global.f32 	[%rd31+2564], %f537;
	add.f32 	%f538, %f531, %f340;
	max.f32 	%f539, %f538, 0f00000000;
	st.global.f32 	[%rd31+2820], %f539;
	add.f32 	%f540, %f526, %f341;
	max.f32 	%f541, %f540, 0f00000000;
	st.global.f32 	[%rd31+2568], %f541;
	add.f32 	%f542, %f532, %f342;
	max.f32 	%f543, %f542, 0f00000000;
	st.global.f32 	[%rd31+2824], %f543;
	add.f32 	%f544, %f527, %f343;
	max.f32 	%f545, %f544, 0f00000000;
	st.global.f32 	[%rd31+2572], %f545;
	add.f32 	%f546, %f533, %f344;
	max.f32 	%f547, %f546, 0f00000000;
	st.global.f32 	[%rd31+2828], %f547;
	ld.local.v4.f32 	{%f548, %f549, %f550, %f551}, [%rd29+96];
	add.f32 	%f552, %f548, %f337;
	max.f32 	%f553, %f552, 0f00000000;
	st.global.f32 	[%rd31+3072], %f553;
	ld.local.v4.f32 	{%f554, %f555, %f556, %f557}, [%rd29+544];
	add.f32 	%f558, %f554, %f338;
	max.f32 	%f559, %f558, 0f00000000;
	st.global.f32 	[%rd31+3328], %f559;
	add.f32 	%f560, %f549, %f339;
	max.f32 	%f561, %f560, 0f00000000;
	st.global.f32 	[%rd31+3076], %f561;
	add.f32 	%f562, %f555, %f340;
	max.f32 	%f563, %f562, 0f00000000;
	st.global.f32 	[%rd31+3332], %f563;
	add.f32 	%f564, %f550, %f341;
	max.f32 	%f565, %f564, 0f00000000;
	st.global.f32 	[%rd31+3080], %f565;
	add.f32 	%f566, %f556, %f342;
	max.f32 	%f567, %f566, 0f00000000;
	st.global.f32 	[%rd31+3336], %f567;
	add.f32 	%f568, %f551, %f343;
	max.f32 	%f569, %f568, 0f00000000;
	st.global.f32 	[%rd31+3084], %f569;
	add.f32 	%f570, %f557, %f344;
	max.f32 	%f571, %f570, 0f00000000;
	st.global.f32 	[%rd31+3340], %f571;
	ld.local.v4.f32 	{%f572, %f573, %f574, %f575}, [%rd29+112];
	add.f32 	%f576, %f572, %f337;
	max.f32 	%f577, %f576, 0f00000000;
	st.global.f32 	[%rd31+3584], %f577;
	ld.local.v4.f32 	{%f578, %f579, %f580, %f581}, [%rd29+560];
	add.f32 	%f582, %f578, %f338;
	max.f32 	%f583, %f582, 0f00000000;
	st.global.f32 	[%rd31+3840], %f583;
	add.f32 	%f584, %f573, %f339;
	max.f32 	%f585, %f584, 0f00000000;
	st.global.f32 	[%rd31+3588], %f585;
	add.f32 	%f586, %f579, %f340;
	max.f32 	%f587, %f586, 0f00000000;
	st.global.f32 	[%rd31+3844], %f587;
	add.f32 	%f588, %f574, %f341;
	max.f32 	%f589, %f588, 0f00000000;
	st.global.f32 	[%rd31+3592], %f589;
	add.f32 	%f590, %f580, %f342;
	max.f32 	%f591, %f590, 0f00000000;
	st.global.f32 	[%rd31+3848], %f591;
	add.f32 	%f592, %f575, %f343;
	max.f32 	%f593, %f592, 0f00000000;
	st.global.f32 	[%rd31+3596], %f593;
	add.f32 	%f594, %f581, %f344;
	max.f32 	%f595, %f594, 0f00000000;
	st.global.f32 	[%rd31+3852], %f595;
	ld.local.v4.f32 	{%f596, %f597, %f598, %f599}, [%rd29+128];
	add.f32 	%f600, %f596, %f337;
	max.f32 	%f601, %f600, 0f00000000;
	st.global.f32 	[%rd31+4096], %f601;
	ld.local.v4.f32 	{%f602, %f603, %f604, %f605}, [%rd29+576];
	add.f32 	%f606, %f602, %f338;
	max.f32 	%f607, %f606, 0f00000000;
	st.global.f32 	[%rd31+4352], %f607;
	add.f32 	%f608, %f597, %f339;
	max.f32 	%f609, %f608, 0f00000000;
	st.global.f32 	[%rd31+4100], %f609;
	add.f32 	%f610, %f603, %f340;
	max.f32 	%f611, %f610, 0f00000000;
	st.global.f32 	[%rd31+4356], %f611;
	add.f32 	%f612, %f598, %f341;
	max.f32 	%f613, %f612, 0f00000000;
	st.global.f32 	[%rd31+4104], %f613;
	add.f32 	%f614, %f604, %f342;
	max.f32 	%f615, %f614, 0f00000000;
	st.global.f32 	[%rd31+4360], %f615;
	add.f32 	%f616, %f599, %f343;
	max.f32 	%f617, %f616, 0f00000000;
	st.global.f32 	[%rd31+4108], %f617;
	add.f32 	%f618, %f605, %f344;
	max.f32 	%f619, %f618, 0f00000000;
	st.global.f32 	[%rd31+4364], %f619;
	ld.local.v4.f32 	{%f620, %f621, %f622, %f623}, [%rd29+144];
	add.f32 	%f624, %f620, %f337;
	max.f32 	%f625, %f624, 0f00000000;
	st.global.f32 	[%rd31+4608], %f625;
	ld.local.v4.f32 	{%f626, %f627, %f628, %f629}, [%rd29+592];
	add.f32 	%f630, %f626, %f338;
	max.f32 	%f631, %f630, 0f00000000;
	st.global.f32 	[%rd31+4864], %f631;
	add.f32 	%f632, %f621, %f339;
	max.f32 	%f633, %f632, 0f00000000;
	st.global.f32 	[%rd31+4612], %f633;
	add.f32 	%f634, %f627, %f340;
	max.f32 	%f635, %f634, 0f00000000;
	st.global.f32 	[%rd31+4868], %f635;
	add.f32 	%f636, %f622, %f341;
	max.f32 	%f637, %f636, 0f00000000;
	st.global.f32 	[%rd31+4616], %f637;
	add.f32 	%f638, %f628, %f342;
	max.f32 	%f639, %f638, 0f00000000;
	st.global.f32 	[%rd31+4872], %f639;
	add.f32 	%f640, %f623, %f343;
	max.f32 	%f641, %f640, 0f00000000;
	st.global.f32 	[%rd31+4620], %f641;
	add.f32 	%f642, %f629, %f344;
	max.f32 	%f643, %f642, 0f00000000;
	st.global.f32 	[%rd31+4876], %f643;
	ld.local.v4.f32 	{%f644, %f645, %f646, %f647}, [%rd29+160];
	add.f32 	%f648, %f644, %f337;
	max.f32 	%f649, %f648, 0f00000000;
	st.global.f32 	[%rd31+5120], %f649;
	ld.local.v4.f32 	{%f650, %f651, %f652, %f653}, [%rd29+608];
	add.f32 	%f654, %f650, %f338;
	max.f32 	%f655, %f654, 0f00000000;
	st.global.f32 	[%rd31+5376], %f655;
	add.f32 	%f656, %f645, %f339;
	max.f32 	%f657, %f656, 0f00000000;
	st.global.f32 	[%rd31+5124], %f657;
	add.f32 	%f658, %f651, %f340;
	max.f32 	%f659, %f658, 0f00000000;
	st.global.f32 	[%rd31+5380], %f659;
	add.f32 	%f660, %f646, %f341;
	max.f32 	%f661, %f660, 0f00000000;
	st.global.f32 	[%rd31+5128], %f661;
	add.f32 	%f662, %f652, %f342;
	max.f32 	%f663, %f662, 0f00000000;
	st.global.f32 	[%rd31+5384], %f663;
	add.f32 	%f664, %f647, %f343;
	max.f32 	%f665, %f664, 0f00000000;
	st.global.f32 	[%rd31+5132], %f665;
	add.f32 	%f666, %f653, %f344;
	max.f32 	%f667, %f666, 0f00000000;
	st.global.f32 	[%rd31+5388], %f667;
	ld.local.v4.f32 	{%f668, %f669, %f670, %f671}, [%rd29+176];
	add.f32 	%f672, %f668, %f337;
	max.f32 	%f673, %f672, 0f00000000;
	st.global.f32 	[%rd31+5632], %f673;
	ld.local.v4.f32 	{%f674, %f675, %f676, %f677}, [%rd29+624];
	add.f32 	%f678, %f674, %f338;
	max.f32 	%f679, %f678, 0f00000000;
	st.global.f32 	[%rd31+5888], %f679;
	add.f32 	%f680, %f669, %f339;
	max.f32 	%f681, %f680, 0f00000000;
	st.global.f32 	[%rd31+5636], %f681;
	add.f32 	%f682, %f675, %f340;
	max.f32 	%f683, %f682, 0f00000000;
	st.global.f32 	[%rd31+5892], %f683;
	add.f32 	%f684, %f670, %f341;
	max.f32 	%f685, %f684, 0f00000000;
	st.global.f32 	[%rd31+5640], %f685;
	add.f32 	%f686, %f676, %f342;
	max.f32 	%f687, %f686, 0f00000000;
	st.global.f32 	[%rd31+5896], %f687;
	add.f32 	%f688, %f671, %f343;
	max.f32 	%f689, %f688, 0f00000000;
	st.global.f32 	[%rd31+5644], %f689;
	add.f32 	%f690, %f677, %f344;
	max.f32 	%f691, %f690, 0f00000000;
	st.global.f32 	[%rd31+5900], %f691;
	ld.local.v4.f32 	{%f692, %f693, %f694, %f695}, [%rd29+192];
	add.f32 	%f696, %f692, %f337;
	max.f32 	%f697, %f696, 0f00000000;
	st.global.f32 	[%rd31+6144], %f697;
	ld.local.v4.f32 	{%f698, %f699, %f700, %f701}, [%rd29+640];
	add.f32 	%f702, %f698, %f338;
	max.f32 	%f703, %f702, 0f00000000;
	st.global.f32 	[%rd31+6400], %f703;
	add.f32 	%f704, %f693, %f339;
	max.f32 	%f705, %f704, 0f00000000;
	st.global.f32 	[%rd31+6148], %f705;
	add.f32 	%f706, %f699, %f340;
	max.f32 	%f707, %f706, 0f00000000;
	st.global.f32 	[%rd31+6404], %f707;
	add.f32 	%f708, %f694, %f341;
	max.f32 	%f709, %f708, 0f00000000;
	st.global.f32 	[%rd31+6152], %f709;
	add.f32 	%f710, %f700, %f342;
	max.f32 	%f711, %f710, 0f00000000;
	st.global.f32 	[%rd31+6408], %f711;
	add.f32 	%f712, %f695, %f343;
	max.f32 	%f713, %f712, 0f00000000;
	st.global.f32 	[%rd31+6156], %f713;
	add.f32 	%f714, %f701, %f344;
	max.f32 	%f715, %f714, 0f00000000;
	st.global.f32 	[%rd31+6412], %f715;
	ld.local.v4.f32 	{%f716, %f717, %f718, %f719}, [%rd29+208];
	add.f32 	%f720, %f716, %f337;
	max.f32 	%f721, %f720, 0f00000000;
	st.global.f32 	[%rd31+6656], %f721;
	ld.local.v4.f32 	{%f722, %f723, %f724, %f725}, [%rd29+656];
	add.f32 	%f726, %f722, %f338;
	max.f32 	%f727, %f726, 0f00000000;
	st.global.f32 	[%rd31+6912], %f727;
	add.f32 	%f728, %f717, %f339;
	max.f32 	%f729, %f728, 0f00000000;
	st.global.f32 	[%rd31+6660], %f729;
	add.f32 	%f730, %f723, %f340;
	max.f32 	%f731, %f730, 0f00000000;
	st.global.f32 	[%rd31+6916], %f731;
	add.f32 	%f732, %f718, %f341;
	max.f32 	%f733, %f732, 0f00000000;
	st.global.f32 	[%rd31+6664], %f733;
	add.f32 	%f734, %f724, %f342;
	max.f32 	%f735, %f734, 0f00000000;
	st.global.f32 	[%rd31+6920], %f735;
	add.f32 	%f736, %f719, %f343;
	max.f32 	%f737, %f736, 0f00000000;
	st.global.f32 	[%rd31+6668], %f737;
	add.f32 	%f738, %f725, %f344;
	max.f32 	%f739, %f738, 0f00000000;
	st.global.f32 	[%rd31+6924], %f739;
	mov.b32 	%r95, 1;
	mov.pred 	%p15, 0;
	@%p3 bra 	$L__BB0_11;
	ret;

}


// ===== COMPILED SASS (sm_100) =====

	.target	sm_100

	.elftype	@"ET_EXEC"


//--------------------- .note.nv.tkinfo           --------------------------
	.section	.note.nv.tkinfo,"",@"SHT_NOTE"
	.sectionflags	@"SHF_NOTE_NV_TKINFO"
	.tkinfo
        /*0018*/ 	.word	0x00000002
        /*0030*/ 	.string	""
        /*0030*/ 	.string	"ptxas"
        /*0030*/ 	.string	"Cuda compilation tools, release 13.0, V13.0.88"
        /*0030*/ 	.string	"Build cuda_13.0.r13.0/compiler.36424714_0"
        /*0030*/ 	.string	"-arch sm_100 -m 64 "



//--------------------- .note.nv.cuinfo           --------------------------
	.section	.note.nv.cuinfo,"",@"SHT_NOTE"
	.sectionflags	@"SHF_NOTE_NV_CUINFO"
        /*0018*/ 	.short	0x0002
        /*001a*/ 	.short	0x0064
        /*001c*/ 	.short	0x0082
	.zero		2


//--------------------- .nv.info                  --------------------------
	.section	.nv.info,"",@"SHT_CUDA_INFO"
	.align	4


	//----- nvinfo : EIATTR_REGCOUNT
	.align		4
        /*0000*/ 	.byte	0x04, 0x2f
        /*0002*/ 	.short	(.L_1 - .L_0)
	.align		4
.L_0:
        /*0004*/ 	.word	index@(my_kernel_kernel0)
        /*0008*/ 	.word	0x00000093


	//----- nvinfo : EIATTR_FRAME_SIZE
	.align		4
.L_1:
        /*000c*/ 	.byte	0x04, 0x11
        /*000e*/ 	.short	(.L_3 - .L_2)
	.align		4
.L_2:
        /*0010*/ 	.word	index@(my_kernel_kernel0)
        /*0014*/ 	.word	0x00000380


	//----- nvinfo : EIATTR_MIN_STACK_SIZE
	.align		4
.L_3:
        /*0018*/ 	.byte	0x04, 0x12
        /*001a*/ 	.short	(.L_5 - .L_4)
	.align		4
.L_4:
        /*001c*/ 	.word	index@(my_kernel_kernel0)
        /*0020*/ 	.word	0x00000380
.L_5:


//--------------------- .nv.compat                --------------------------
	.section	.nv.compat,"",@"SHT_CUDA_COMPAT_INFO"
	.align	4
        /*0000*/ 	.byte	0x02, 0x09, 0x00, 0x00, 0x02, 0x02, 0x01, 0x00, 0x02, 0x05, 0x05, 0x00, 0x03, 0x07, 0x01, 0x01
        /*0010*/ 	.byte	0x02, 0x03, 0x00, 0x00, 0x02, 0x06, 0x01, 0x00, 0x04, 0x0b, 0x08, 0x00, 0x09, 0x00, 0x00, 0x00
        /*0020*/ 	.byte	0x00, 0x00, 0x00, 0x00


//--------------------- .nv.info.my_kernel_kernel0 --------------------------
	.section	.nv.info.my_kernel_kernel0,"",@"SHT_CUDA_INFO"
	.sectionflags	@""
	.align	4


	//----- nvinfo : EIATTR_CUDA_API_VERSION
	.align		4
        /*0000*/ 	.byte	0x04, 0x37
        /*0002*/ 	.short	(.L_7 - .L_6)
.L_6:
        /*0004*/ 	.word	0x00000082


	//----- nvinfo : EIATTR_KPARAM_INFO
	.align		4
.L_7:
        /*0008*/ 	.byte	0x04, 0x17
        /*000a*/ 	.short	(.L_9 - .L_8)
.L_8:
        /*000c*/ 	.word	0x00000000
        /*0010*/ 	.short	0x0003
        /*0012*/ 	.short	0x0018
        /*0014*/ 	.byte	0x00, 0xf5, 0x21, 0x00


	//----- nvinfo : EIATTR_KPARAM_INFO
	.align		4
.L_9:
        /*0018*/ 	.byte	0x04, 0x17
        /*001a*/ 	.short	(.L_11 - .L_10)
.L_10:
        /*001c*/ 	.word	0x00000000
        /*0020*/ 	.short	0x0002
        /*0022*/ 	.short	0x0010
        /*0024*/ 	.byte	0x00, 0xf5, 0x21, 0x00


	//----- nvinfo : EIATTR_KPARAM_INFO
	.align		4
.L_11:
        /*0028*/ 	.byte	0x04, 0x17
        /*002a*/ 	.short	(.L_13 - .L_12)
.L_12:
        /*002c*/ 	.word	0x00000000
        /*0030*/ 	.short	0x0001
        /*0032*/ 	.short	0x0008
        /*0034*/ 	.byte	0x00, 0xf5, 0x21, 0x00


	//----- nvinfo : EIATTR_KPARAM_INFO
	.align		4
.L_13:
        /*0038*/ 	.byte	0x04, 0x17
        /*003a*/ 	.short	(.L_15 - .L_14)
.L_14:
        /*003c*/ 	.word	0x00000000
        /*0040*/ 	.short	0x0000
        /*0042*/ 	.short	0x0000
        /*0044*/ 	.byte	0x00, 0xf5, 0x21, 0x00


	//----- nvinfo : EIATTR_SPARSE_MMA_MASK
	.align		4
.L_15:
        /*0048*/ 	.byte	0x03, 0x50
        /*004a*/ 	.short	0x0000


	//----- nvinfo : EIATTR_MAXREG_COUNT
	.align		4
        /*004c*/ 	.byte	0x03, 0x1b
        /*004e*/ 	.short	0x00ff


	//----- nvinfo : EIATTR_NUM_BARRIERS
	.align		4
        /*0050*/ 	.byte	0x02, 0x4c
        /*0052*/ 	.byte	0x01
	.zero		1


	//----- nvinfo : EIATTR_MERCURY_ISA_VERSION
	.align		4
        /*0054*/ 	.byte	0x03, 0x5f
        /*0056*/ 	.short	0x0101


	//----- nvinfo : EIATTR_VRC_CTA_INIT_COUNT
	.align		4
        /*0058*/ 	.byte	0x02, 0x4a
	.zero		1
	.zero		1


	//----- nvinfo : EIATTR_EXIT_INSTR_OFFSETS
	.align		4
        /*005c*/ 	.byte	0x04, 0x1c
        /*005e*/ 	.short	(.L_17 - .L_16)


	//   ....[0]....
.L_16:
        /*0060*/ 	.word	0x00003520


	//----- nvinfo : EIATTR_CBANK_PARAM_SIZE
	.align		4
.L_17:
        /*0064*/ 	.byte	0x03, 0x19
        /*0066*/ 	.short	0x0020


	//----- nvinfo : EIATTR_PARAM_CBANK
	.align		4
        /*0068*/ 	.byte	0x04, 0x0a
        /*006a*/ 	.short	(.L_19 - .L_18)
	.align		4
.L_18:
        /*006c*/ 	.word	index@(.nv.constant0.my_kernel_kernel0)
        /*0070*/ 	.short	0x0380
        /*0072*/ 	.short	0x0020


	//----- nvinfo : EIATTR_SW_WAR
	.align		4
.L_19:
        /*0074*/ 	.byte	0x04, 0x36
        /*0076*/ 	.short	(.L_21 - .L_20)
.L_20:
        /*0078*/ 	.word	0x00000008
.L_21:


//--------------------- .nv.callgraph             --------------------------
	.section	.nv.callgraph,"",@"SHT_CUDA_CALLGRAPH"
	.align	4
	.sectionentsize	8
	.align		4
        /*0000*/ 	.word	0x00000000
	.align		4
        /*0004*/ 	.word	0xffffffff
	.align		4
        /*0008*/ 	.word	0x00000000
	.align		4
        /*000c*/ 	.word	0xfffffffe
	.align		4
        /*0010*/ 	.word	0x00000000
	.align		4
        /*0014*/ 	.word	0xfffffffd
	.align		4
        /*0018*/ 	.word	0x00000000
	.align		4
        /*001c*/ 	.word	0xfffffffc


//--------------------- .text.my_kernel_kernel0   --------------------------
	.section	.text.my_kernel_kernel0,"ax",@progbits
	.align	128
        .global         my_kernel_kernel0
        .type           my_kernel_kernel0,@function
        .size           my_kernel_kernel0,(.L_x_7 - my_kernel_kernel0)
        .other          my_kernel_kernel0,@"STO_CUDA_ENTRY STV_DEFAULT"
my_kernel_kernel0:
.text.my_kernel_kernel0:
[----:B------:R-:W0:Y:S01]  /*0000*/  LDC R1, c[0x0][0x37c] ;  /* 0x0000df00ff017b82 */ /* 0x000e220000000800 */
[----:B------:R-:W1:Y:S07]  /*0010*/  S2R R0, SR_TID.X ;  /* 0x0000000000007919 */ /* 0x000e6e0000002100 */
[----:B------:R-:W2:Y:S01]  /*0020*/  S2UR UR5, SR_CgaCtaId ;  /* 0x00000000000579c3 */ /* 0x000ea20000008800 */
[----:B0-----:R-:W-:Y:S01]  /*0030*/  IADD3 R1, PT, PT, R1, -0x380, RZ ;  /* 0xfffffc8001017810 */ /* 0x001fe20007ffe0ff */
[----:B------:R-:W-:Y:S01]  /*0040*/  UMOV UR4, 0x400 ;  /* 0x0000040000047882 */ /* 0x000fe20000000000 */
[----:B------:R-:W0:Y:S01]  /*0050*/  S2R R5, SR_CTAID.X ;  /* 0x0000000000057919 */ /* 0x000e220000002500 */
[----:B------:R-:W3:Y:S01]  /*0060*/  LDCU.64 UR10, c[0x0][0x358] ;  /* 0x00006b00ff0a77ac */ /* 0x000ee20008000a00 */
[----:B------:R-:W-:Y:S01]  /*0070*/  R2UR UR12, R1 ;  /* 0x00000000010c72ca */ /* 0x000fe200000e0000 */
[----:B------:R4:W-:Y:S04]  /*0080*/  STL.128 [R1], RZ ;  /* 0x000000ff01007387 */ /* 0x0009e80000100c00 */
[----:B------:R4:W-:Y:S04]  /*0090*/  STL.128 [R1+0x1c0], RZ ;  /* 0x0001c0ff01007387 */ /* 0x0009e80000100c00 */
[----:B------:R4:W-:Y:S04]  /*00a0*/  STL.128 [R1+0x10], RZ ;  /* 0x000010ff01007387 */ /* 0x0009e80000100c00 */
[----:B------:R4:W-:Y:S04]  /*00b0*/  STL.128 [R1+0x1d0], RZ ;  /* 0x0001d0ff01007387 */ /* 0x0009e80000100c00 */
[----:B------:R4:W-:Y:S01]  /*00c0*/  STL.128 [R1+0x20], RZ ;  /* 0x000020ff01007387 */ /* 0x0009e20000100c00 */
[----:B--2---:R-:W-:-:S03]  /*00d0*/  ULEA UR4, UR5, UR4, 0x18 ;  /* 0x0000000405047291 */ /* 0x004fc6000f8ec0ff */
[----:B------:R4:W-:Y:S04]  /*00e0*/  STL.128 [R1+0x1e0], RZ ;  /* 0x0001e0ff01007387 */ /* 0x0009e80000100c00 */
[----:B------:R4:W-:Y:S01]  /*00f0*/  STL.128 [R1+0x30], RZ ;  /* 0x000030ff01007387 */ /* 0x0009e20000100c00 */
[C---:B-1----:R-:W-:Y:S02]  /*0100*/  LOP3.LUT R2, R0.reuse, 0xf, RZ, 0xc0, !PT ;  /* 0x0000000f00027812 */ /* 0x042fe400078ec0ff */
[----:B------:R-:W-:Y:S01]  /*0110*/  LEA R3, R0, UR4, 0x2 ;  /* 0x0000000400037c11 */ /* 0x000fe2000f8e10ff */
[----:B------:R4:W-:Y:S01]  /*0120*/  STL.128 [R1+0x1f0], RZ ;  /* 0x0001f0ff01007387 */ /* 0x0009e20000100c00 */
[----:B------:R-:W-:Y:S01]  /*0130*/  SHF.R.U32.HI R4, RZ, 0x4, R0 ;  /* 0x00000004ff047819 */ /* 0x000fe20000011600 */
[----:B0-----:R-:W-:Y:S01]  /*0140*/  IMAD R2, R5, 0x1c00, R2 ;  /* 0x00001c0005027824 */ /* 0x001fe200078e0202 */
[----:B------:R-:W-:Y:S01]  /*0150*/  IADD3 R3, PT, PT, R3, 0x200, RZ ;  /* 0x0000020003037810 */ /* 0x000fe20007ffe0ff */
[----:B------:R4:W-:Y:S01]  /*0160*/  STL.128 [R1+0x40], RZ ;  /* 0x000040ff01007387 */ /* 0x0009e20000100c00 */
[----:B------:R-:W-:-:S03]  /*0170*/  UMOV UR4, URZ ;  /* 0x000000ff00047c82 */ /* 0x000fc60008000000 */
[----:B------:R4:W-:Y:S04]  /*0180*/  STL.128 [R1+0x200], RZ ;  /* 0x000200ff01007387 */ /* 0x0009e80000100c00 */
        /* <DEDUP_REMOVED lines=45> */
[----:B---3--:R4:W-:Y:S02]  /*0460*/  STL.128 [R1+0x370], RZ ;  /* 0x000370ff01007387 */ /* 0x0089e40000100c00 */
.L_x_4:
[----:B------:R-:W-:Y:S01]  /*0470*/  BAR.SYNC.DEFER_BLOCKING 0x0 ;  /* 0x0000000000007b1d */ /* 0x000fe20000010000 */
[----:B-1----:R-:W-:Y:S02]  /*0480*/  MOV R19, UR4 ;  /* 0x0000000400137c02 */ /* 0x002fe40008000f00 */
[----:B------:R-:W-:Y:S02]  /*0490*/  MOV R14, R4 ;  /* 0x00000004000e7202 */ /* 0x000fe40000000f00 */
[----:B------:R-:W-:-:S03]  /*04a0*/  MOV R15, R3 ;  /* 0x00000003000f7202 */ /* 0x000fc60000000f00 */
[----:B------:R-:W0:Y:S01]  /*04b0*/  LDC.64 R6, c[0x0][0x380] ;  /* 0x0000e000ff067b82 */ /* 0x000e220000000a00 */
[----:B------:R-:W-:Y:S01]  /*04c0*/  LEA R19, R19, R2, 0x4 ;  /* 0x0000000213137211 */ /* 0x000fe200078e20ff */
[----:B------:R-:W-:-:S06]  /*04d0*/  UMOV UR5, 0x200 ;  /* 0x0000020000057882 */ /* 0x000fcc0000000000 */
.L_x_0:
[C---:B------:R-:W-:Y:S02]  /*04e0*/  IADD3 R5, PT, PT, R14.reuse, 0x4, RZ ;  /* 0x000000040e057810 */ /* 0x040fe40007ffe0ff */
[C---:B------:R-:W-:Y:S02]  /*04f0*/  IADD3 R10, PT, PT, R14.reuse, 0x8, RZ ;  /* 0x000000080e0a7810 */ /* 0x040fe40007ffe0ff */
[----:B------:R-:W-:Y:S02]  /*0500*/  IADD3 R13, PT, PT, R14, 0xc, RZ ;  /* 0x0000000c0e0d7810 */ /* 0x000fe40007ffe0ff */
[----:B------:R-:W-:Y:S02]  /*0510*/  LOP3.LUT R4, R5, 0xfc, RZ, 0xc0, !PT ;  /* 0x000000fc05047812 */ /* 0x000fe400078ec0ff */
[----:B------:R-:W-:Y:S02]  /*0520*/  LOP3.LUT R9, R10, 0xfc, RZ, 0xc0, !PT ;  /* 0x000000fc0a097812 */ /* 0x000fe400078ec0ff */
[----:B------:R-:W-:-:S02]  /*0530*/  LOP3.LUT R11, R13, 0xfc, RZ, 0xc0, !PT ;  /* 0x000000fc0d0b7812 */ /* 0x000fc400078ec0ff */
[----:B------:R-:W-:Y:S02]  /*0540*/  SHF.R.U32.HI R8, RZ, 0x2, R4 ;  /* 0x00000002ff087819 */ /* 0x000fe40000011604 */
[----:B------:R-:W-:Y:S02]  /*0550*/  LOP3.LUT R4, R14, 0xfc, RZ, 0xc0, !PT ;  /* 0x000000fc0e047812 */ /* 0x000fe400078ec0ff */
[----:B------:R-:W-:Y:S02]  /*0560*/  SHF.R.U32.HI R9, RZ, 0x2, R9 ;  /* 0x00000002ff097819 */ /* 0x000fe40000011609 */
[----:B------:R-:W-:Y:S02]  /*0570*/  SHF.R.U32.HI R11, RZ, 0x2, R11 ;  /* 0x00000002ff0b7819 */ /* 0x000fe4000001160b */
[----:B------:R-:W-:Y:S02]  /*0580*/  PRMT R8, R8, 0x9910, RZ ;  /* 0x0000991008087816 */ /* 0x000fe400000000ff */
[----:B------:R-:W-:-:S02]  /*0590*/  SHF.R.U32.HI R4, RZ, 0x2, R4 ;  /* 0x00000002ff047819 */ /* 0x000fc40000011604 */
[----:B------:R-:W-:Y:S02]  /*05a0*/  PRMT R9, R9, 0x9910, RZ ;  /* 0x0000991009097816 */ /* 0x000fe400000000ff */
[----:B------:R-:W-:Y:S02]  /*05b0*/  PRMT R12, R11, 0x9910, RZ ;  /* 0x000099100b0c7816 */ /* 0x000fe400000000ff */
[----:B------:R-:W-:Y:S01]  /*05c0*/  PRMT R11, R4, 0x9910, RZ ;  /* 0x00009910040b7816 */ /* 0x000fe200000000ff */
[----:B------:R-:W-:Y:S02]  /*05d0*/  IMAD R4, R8, 0x25, RZ ;  /* 0x0000002508047824 */ /* 0x000fe400078e02ff */
[----:B------:R-:W-:Y:S02]  /*05e0*/  IMAD R8, R9, 0x25, RZ ;  /* 0x0000002509087824 */ /* 0x000fe400078e02ff */
[----:B------:R-:W-:Y:S01]  /*05f0*/  IMAD R9, R12, 0x25, RZ ;  /* 0x000000250c097824 */ /* 0x000fe200078e02ff */
[----:B------:R-:W-:Y:S01]  /*0600*/  LOP3.LUT R12, R4, 0xffff, RZ, 0xc0, !PT ;  /* 0x0000ffff040c7812 */ /* 0x000fe200078ec0ff */
[----:B------:R-:W-:Y:S01]  /*0610*/  IMAD R4, R11, 0x25, RZ ;  /* 0x000000250b047824 */ /* 0x000fe200078e02ff */
[----:B------:R-:W-:-:S02]  /*0620*/  LOP3.LUT R11, R8, 0xffff, RZ, 0xc0, !PT ;  /* 0x0000ffff080b7812 */ /* 0x000fc400078ec0ff */
[----:B------:R-:W-:Y:S02]  /*0630*/  LOP3.LUT R9, R9, 0xffff, RZ, 0xc0, !PT ;  /* 0x0000ffff09097812 */ /* 0x000fe400078ec0ff */
[----:B------:R-:W-:Y:S02]  /*0640*/  SHF.R.U32.HI R8, RZ, 0x8, R12 ;  /* 0x00000008ff087819 */ /* 0x000fe4000001160c */
[----:B------:R-:W-:Y:S02]  /*0650*/  SHF.R.U32.HI R11, RZ, 0x8, R11 ;  /* 0x00000008ff0b7819 */ /* 0x000fe4000001160b */
[----:B------:R-:W-:Y:S02]  /*0660*/  SHF.R.U32.HI R16, RZ, 0x8, R9 ;  /* 0x00000008ff107819 */ /* 0x000fe40000011609 */
[----:B------:R-:W-:Y:S02]  /*0670*/  PRMT R9, R8, 0x9910, RZ ;  /* 0x0000991008097816 */ /* 0x000fe400000000ff */
[----:B------:R-:W-:-:S02]  /*0680*/  PRMT R12, R11, 0x9910, RZ ;  /* 0x000099100b0c7816 */ /* 0x000fc400000000ff */
[----:B------:R-:W-:Y:S01]  /*0690*/  LOP3.LUT R4, R4, 0xffff, RZ, 0xc0, !PT ;  /* 0x0000ffff04047812 */ /* 0x000fe200078ec0ff */
[----:B------:R-:W-:Y:S01]  /*06a0*/  IMAD R9, R9, 0x1c, RZ ;  /* 0x0000001c09097824 */ /* 0x000fe200078e02ff */
[----:B------:R-:W-:Y:S01]  /*06b0*/  PRMT R17, R16, 0x9910, RZ ;  /* 0x0000991010117816 */ /* 0x000fe200000000ff */
[----:B------:R-:W-:Y:S01]  /*06c0*/  IMAD R12, R12, 0x1c, RZ ;  /* 0x0000001c0c0c7824 */ /* 0x000fe200078e02ff */
[----:B------:R-:W-:Y:S02]  /*06d0*/  SHF.R.U32.HI R4, RZ, 0x8, R4 ;  /* 0x00000008ff047819 */ /* 0x000fe40000011604 */
[----:B------:R-:W-:Y:S01]  /*06e0*/  IADD3 R9, PT, PT, RZ, -R9, RZ ;  /* 0x80000009ff097210 */ /* 0x000fe20007ffe0ff */
[----:B------:R-:W-:Y:S01]  /*06f0*/  IMAD R17, R17, 0x1c, RZ ;  /* 0x0000001c11117824 */ /* 0x000fe200078e02ff */
[----:B------:R-:W-:Y:S02]  /*0700*/  IADD3 R20, PT, PT, RZ, -R12, RZ ;  /* 0x8000000cff147210 */ /* 0x000fe40007ffe0ff */
[----:B------:R-:W-:-:S02]  /*0710*/  PRMT R18, R4, 0x9910, RZ ;  /* 0x0000991004127816 */ /* 0x000fc400000000ff */
[----:B------:R-:W-:Y:S02]  /*0720*/  PRMT R12, R9, 0x7710, RZ ;  /* 0x00007710090c7816 */ /* 0x000fe400000000ff */
[----:B------:R-:W-:Y:S02]  /*0730*/  IADD3 R21, PT, PT, RZ, -R17, RZ ;  /* 0x80000011ff157210 */ /* 0x000fe40007ffe0ff */
[----:B------:R-:W-:Y:S01]  /*0740*/  IADD3 R9, PT, PT, R5, R12, RZ ;  /* 0x0000000c05097210 */ /* 0x000fe20007ffe0ff */
[----:B------:R-:W-:Y:S01]  /*0750*/  IMAD R5, R18, 0x1c, RZ ;  /* 0x0000001c12057824 */ /* 0x000fe200078e02ff */
[----:B------:R-:W-:Y:S02]  /*0760*/  PRMT R17, R20, 0x7710, RZ ;  /* 0x0000771014117816 */ /* 0x000fe400000000ff */
[----:B------:R-:W-:Y:S02]  /*0770*/  LOP3.LUT R4, R4, 0xffff, RZ, 0xc0, !PT ;  /* 0x0000ffff04047812 */ /* 0x000fe400078ec0ff */
[----:B------:R-:W-:-:S02]  /*0780*/  IADD3 R10, PT, PT, R10, R17, RZ ;  /* 0x000000110a0a7210 */ /* 0x000fc40007ffe0ff */
[----:B------:R-:W-:Y:S01]  /*0790*/  IADD3 R17, PT, PT, RZ, -R5, RZ ;  /* 0x80000005ff117210 */ /* 0x000fe20007ffe0ff */
[--C-:B------:R-:W-:Y:S01]  /*07a0*/  IMAD R5, R4, 0xc400, R19.reuse ;  /* 0x0000c40004057824 */ /* 0x100fe200078e0213 */
[----:B------:R-:W-:Y:S02]  /*07b0*/  PRMT R20, R21, 0x7710, RZ ;  /* 0x0000771015147816 */ /* 0x000fe400000000ff */
[----:B------:R-:W-:Y:S02]  /*07c0*/  PRMT R17, R17, 0x7710, RZ ;  /* 0x0000771011117816 */ /* 0x000fe400000000ff */
[----:B------:R-:W-:Y:S02]  /*07d0*/  LOP3.LUT R8, R8, 0xffff, RZ, 0xc0, !PT ;  /* 0x0000ffff08087812 */ /* 0x000fe400078ec0ff */
[----:B------:R-:W-:Y:S02]  /*07e0*/  LOP3.LUT R11, R11, 0xffff, RZ, 0xc0, !PT ;  /* 0x0000ffff0b0b7812 */ /* 0x000fe400078ec0ff */
[----:B------:R-:W-:Y:S01]  /*07f0*/  LOP3.LUT R12, R16, 0xffff, RZ, 0xc0, !PT ;  /* 0x0000ffff100c7812 */ /* 0x000fe200078ec0ff */
[--C-:B------:R-:W-:Y:S01]  /*0800*/  IMAD R8, R8, 0xc400, R19.reuse ;  /* 0x0000c40008087824 */ /* 0x100fe200078e0213 */
[----:B------:R-:W-:Y:S01]  /*0810*/  IADD3 R13, PT, PT, R13, R20, RZ ;  /* 0x000000140d0d7210 */ /* 0x000fe20007ffe0ff */
[--C-:B------:R-:W-:Y:S01]  /*0820*/  IMAD R11, R11, 0xc400, R19.reuse ;  /* 0x0000c4000b0b7824 */ /* 0x100fe200078e0213 */
[----:B------:R-:W-:Y:S01]  /*0830*/  IADD3 R4, PT, PT, R17, R14, RZ ;  /* 0x0000000e11047210 */ /* 0x000fe20007ffe0ff */
[----:B------:R-:W-:Y:S01]  /*0840*/  IMAD R12, R12, 0xc400, R19 ;  /* 0x0000c4000c0c7824 */ /* 0x000fe200078e0213 */
[----:B------:R-:W-:-:S02]  /*0850*/  LOP3.LUT R9, R9, 0xff, RZ, 0xc0, !PT ;  /* 0x000000ff09097812 */ /* 0x000fc400078ec0ff */
[----:B------:R-:W-:Y:S02]  /*0860*/  LOP3.LUT R10, R10, 0xff, RZ, 0xc0, !PT ;  /* 0x000000ff0a0a7812 */ /* 0x000fe400078ec0ff */
[----:B------:R-:W-:Y:S02]  /*0870*/  LOP3.LUT R13, R13, 0xff, RZ, 0xc0, !PT ;  /* 0x000000ff0d0d7812 */ /* 0x000fe400078ec0ff */
[----:B------:R-:W-:Y:S02]  /*0880*/  LOP3.LUT R4, R4, 0xff, RZ, 0xc0, !PT ;  /* 0x000000ff04047812 */ /* 0x000fe400078ec0ff */
[----:B------:R-:W-:Y:S02]  /*0890*/  LEA R9, R9, R8, 0x8 ;  /* 0x0000000809097211 */ /* 0x000fe400078e40ff */
[----:B------:R-:W-:Y:S02]  /*08a0*/  LEA R11, R10, R11, 0x8 ;  /* 0x0000000b0a0b7211 */ /* 0x000fe400078e40ff */
[----:B------:R-:W-:Y:S01]  /*08b0*/  LEA R13, R13, R12, 0x8 ;  /* 0x0000000c0d0d7211 */ /* 0x000fe200078e40ff */
[----:B0-----:R-:W-:Y:S01]  /*08c0*/  IMAD.WIDE.U32 R8, R9, 0x4, R6 ;  /* 0x0000000409087825 */ /* 0x001fe200078e0006 */
[----:B------:R-:W-:-:S03]  /*08d0*/  LEA R5, R4, R5, 0x8 ;  /* 0x0000000504057211 */ /* 0x000fc600078e40ff */
[--C-:B------:R-:W-:Y:S02]  /*08e0*/  IMAD.WIDE.U32 R10, R11, 0x4, R6.reuse ;  /* 0x000000040b0a7825 */ /* 0x100fe400078e0006 */
[----:B------:R-:W2:Y:S02]  /*08f0*/  LDG.E.CONSTANT R8, desc[UR10][R8.64] ;  /* 0x0000000a08087981 */ /* 0x000ea4000c1e9900 */
[--C-:B------:R-:W-:Y:S02]  /*0900*/  IMAD.WIDE.U32 R12, R13, 0x4, R6.reuse ;  /* 0x000000040d0c7825 */ /* 0x100fe400078e0006 */
[----:B------:R-:W3:Y:S02]  /*0910*/  LDG.E.CONSTANT R10, desc[UR10][R10.64] ;  /* 0x0000000a0a0a7981 */ /* 0x000ee4000c1e9900 */
[----:B------:R-:W-:Y:S02]  /*0920*/  IMAD.WIDE.U32 R4, R5, 0x4, R6 ;  /* 0x0000000405047825 */ /* 0x000fe400078e0006 */
[----:B------:R-:W5:Y:S04]  /*0930*/  LDG.E.CONSTANT R12, desc[UR10][R12.64] ;  /* 0x0000000a0c0c7981 */ /* 0x000f68000c1e9900 */
[----:B------:R-:W4:Y:S01]  /*0940*/  LDG.E.CONSTANT R4, desc[UR10][R4.64] ;  /* 0x0000000a04047981 */ /* 0x000f22000c1e9900 */
[----:B------:R-:W-:-:S04]  /*0950*/  UIADD3 UR5, UPT, UPT, UR5, 0x400, URZ ;  /* 0x0000040005057890 */ /* 0x000fc8000fffe0ff */
[----:B------:R-:W-:Y:S01]  /*0960*/  UISETP.NE.AND UP0, UPT, UR5, 0x1e00, UPT ;  /* 0x00001e000500788c */ /* 0x000fe2000bf05270 */
[----:B------:R-:W-:Y:S01]  /*0970*/  IADD3 R14, PT, PT, R14, 0x10, RZ ;  /* 0x000000100e0e7810 */ /* 0x000fe20007ffe0ff */
[----:B--2---:R-:W-:Y:S04]  /*0980*/  STS [R15+-0x100], R8 ;  /* 0xffff00080f007388 */ /* 0x004fe80000000800 */
[----:B---3--:R-:W-:Y:S04]  /*0990*/  STS [R15], R10 ;  /* 0x0000000a0f007388 */ /* 0x008fe80000000800 */
[----:B-----5:R-:W-:Y:S04]  /*09a0*/  STS [R15+0x100], R12 ;  /* 0x0001000c0f007388 */ /* 0x020fe80000000800 */
[----:B----4-:R0:W-:Y:S02]  /*09b0*/  STS [R15+-0x200], R4 ;  /* 0xfffe00040f007388 */ /* 0x0101e40000000800 */
[----:B0-----:R-:W-:Y:S01]  /*09c0*/  IADD3 R15, PT, PT, R15, 0x400, RZ ;  /* 0x000004000f0f7810 */ /* 0x001fe20007ffe0ff */
[----:B------:R-:W-:Y:S06]  /*09d0*/  BRA.U UP0, `(.L_x_0) ;  /* 0xfffffff900c07547 */ /* 0x000fec000b83ffff */
[----:B------:R-:W0:Y:S01]  /*09e0*/  LDC.64 R4, c[0x0][0x388] ;  /* 0x0000e200ff047b82 */ /* 0x000e220000000a00 */
[----:B------:R-:W-:-:S06]  /*09f0*/  USHF.L.U32 UR5, UR4, 0xb, URZ ;  /* 0x0000000b04057899 */ /* 0x000fcc00080006ff */
[----:B------:R-:W-:-:S05]  /*0a00*/  LOP3.LUT R7, R0, UR5, RZ, 0xfc, !PT ;  /* 0x0000000500077c12 */ /* 0x000fca000f8efcff */
[----:B0-----:R-:W-:-:S05]  /*0a10*/  IMAD.WIDE.U32 R4, R7, 0x4, R4 ;  /* 0x0000000407047825 */ /* 0x001fca00078e0004 */
[----:B------:R-:W2:Y:S04]  /*0a20*/  LDG.E.CONSTANT R6, desc[UR10][R4.64] ;  /* 0x0000000a04067981 */ /* 0x000ea8000c1e9900 */
[----:B------:R-:W3:Y:S04]  /*0a30*/  LDG.E.CONSTANT R8, desc[UR10][R4.64+0x100] ;  /* 0x0001000a04087981 */ /* 0x000ee8000c1e9900 */
[----:B------:R-:W4:Y:S04]  /*0a40*/  LDG.E.CONSTANT R10, desc[UR10][R4.64+0x200] ;  /* 0x0002000a040a7981 */ /* 0x000f28000c1e9900 */
[----:B------:R-:W5:Y:S04]  /*0a50*/  LDG.E.CONSTANT R12, desc[UR10][R4.64+0x300] ;  /* 0x0003000a040c7981 */ /* 0x000f68000c1e9900 */
        /* <DEDUP_REMOVED lines=27> */
[----:B------:R-:W5:Y:S01]  /*0c10*/  LDG.E.CONSTANT R68, desc[UR10][R4.64+0x1f00] ;  /* 0x001f000a04447981 */ /* 0x000f62000c1e9900 */
[----:B------:R-:W0:Y:S01]  /*0c20*/  S2UR UR6, SR_CgaCtaId ;  /* 0x00000000000679c3 */ /* 0x000e220000008800 */
[----:B------:R-:W-:-:S02]  /*0c30*/  UMOV UR5, 0x400 ;  /* 0x0000040000057882 */ /* 0x000fc40000000000 */
[----:B------:R-:W-:-:S04]  /*0c40*/  UIADD3 UR5, UPT, UPT, UR5, 0x1c00, URZ ;  /* 0x00001c0005057890 */ /* 0x000fc8000fffe0ff */
[----:B0-----:R-:W-:-:S06]  /*0c50*/  ULEA UR5, UR6, UR5, 0x18 ;  /* 0x0000000506057291 */ /* 0x001fcc000f8ec0ff */
[----:B------:R-:W-:Y:S01]  /*0c60*/  LEA R7, R0, UR5, 0x2 ;  /* 0x0000000500077c11 */ /* 0x000fe2000f8e10ff */
[----:B------:R-:W-:-:S04]  /*0c70*/  UMOV UR5, URZ ;  /* 0x000000ff00057c82 */ /* 0x000fc80008000000 */
[----:B--2---:R0:W-:Y:S04]  /*0c80*/  STS [R7], R6 ;  /* 0x0000000607007388 */ /* 0x0041e80000000800 */
[----:B---3--:R0:W-:Y:S04]  /*0c90*/  STS [R7+0x100], R8 ;  /* 0x0001000807007388 */ /* 0x0081e80000000800 */
[----:B----4-:R0:W-:Y:S04]  /*0ca0*/  STS [R7+0x200], R10 ;  /* 0x0002000a07007388 */ /* 0x0101e80000000800 */
[----:B-----5:R0:W-:Y:S04]  /*0cb0*/  STS [R7+0x300], R12 ;  /* 0x0003000c07007388 */ /* 0x0201e80000000800 */
[----:B------:R0:W-:Y:S04]  /*0cc0*/  STS [R7+0x400], R14 ;  /* 0x0004000e07007388 */ /* 0x0001e80000000800 */
        /* <DEDUP_REMOVED lines=26> */
[----:B------:R0:W-:Y:S01]  /*0e70*/  STS [R7+0x1f00], R68 ;  /* 0x001f004407007388 */ /* 0x0001e20000000800 */
[----:B------:R-:W-:Y:S06]  /*0e80*/  BAR.SYNC.DEFER_BLOCKING 0x0 ;  /* 0x0000000000007b1d */ /* 0x000fec0000010000 */
.L_x_3:
[----:B------:R-:W-:Y:S01]  /*0e90*/  UPLOP3.LUT UP0, UPT, UPT, UPT, UPT, 0x80, 0x8 ;  /* 0x000000000008789c */ /* 0x000fe20003f0f070 */
[----:B-1----:R-:W-:-:S10]  /*0ea0*/  UMOV UR6, URZ ;  /* 0x000000ff00067c82 */ /* 0x002fd40008000000 */
.L_x_2:
[----:B-1----:R-:W1:Y:S01]  /*0eb0*/  S2R R0, SR_TID.X ;  /* 0x0000000000007919 */ /* 0x002e620000002100 */
[----:B------:R-:W-:Y:S01]  /*0ec0*/  HFMA2 R5, -RZ, RZ, 0, 1.33514404296875e-05 ;  /* 0x000000e0ff057431 */ /* 0x000fe200000001ff */
[----:B------:R-:W2:Y:S01]  /*0ed0*/  S2UR UR8, SR_CgaCtaId ;  /* 0x00000000000879c3 */ /* 0x000ea20000008800 */
[----:B------:R-:W-:Y:S02]  /*0ee0*/  UIMAD UR7, UR6, 0x1c, URZ ;  /* 0x0000001c060778a4 */ /* 0x000fe4000f8e02ff */
[----:B0-----:R-:W-:Y:S02]  /*0ef0*/  MOV R6, UR6 ;  /* 0x0000000600067c02 */ /* 0x001fe40008000f00 */
[----:B------:R-:W-:Y:S01]  /*0f00*/  ULEA UR7, UR7, UR12, 0x2 ;  /* 0x0000000c07077291 */ /* 0x000fe2000f8e10ff */
[----:B------:R-:W-:Y:S01]  /*0f10*/  MOV R7, UR5 ;  /* 0x0000000500077c02 */ /* 0x000fe20008000f00 */
[----:B------:R-:W-:-:S07]  /*0f20*/  UPLOP3.LUT UP1, UPT, UPT, UPT, UP0, 0x80, 0x8 ;  /* 0x000000000008789c */ /* 0x000fce0003f2f000 */
[----:B------:R-:W5:Y:S04]  /*0f30*/  LDL.128 R8, [UR7] ;  /* 0x00000007ff087983 */ /* 0x000f680008100c00 */
[----:B------:R-:W5:Y:S04]  /*0f40*/  LDL.128 R116, [UR7+0xe0] ;  /* 0x0000e007ff747983 */ /* 0x000f680008100c00 */
[----:B------:R-:W5:Y:S04]  /*0f50*/  LDL.128 R104, [UR7+0x140] ;  /* 0x00014007ff687983 */ /* 0x000f680008100c00 */
[----:B------:R-:W5:Y:S01]  /*0f60*/  LDL.128 R20, [UR7+0x1c0] ;  /* 0x0001c007ff147983 */ /* 0x000f620008100c00 */
[----:B-1----:R-:W-:-:S03]  /*0f70*/  SHF.R.U32.HI R4, RZ, 0x4, R0 ;  /* 0x00000004ff047819 */ /* 0x002fc60000011600 */
[----:B------:R-:W5:Y:S02]  /*0f80*/  LDL.128 R56, [UR7+0x10] ;  /* 0x00001007ff387983 */ /* 0x000f640008100c00 */
[----:B------:R-:W-:Y:S02]  /*0f90*/  IMAD R5, R4, R5, UR5 ;  /* 0x0000000504057e24 */ /* 0x000fe4000f8e0205 */
[----:B------:R-:W5:Y:S02]  /*0fa0*/  LDL.128 R24, [UR7+0x1d0] ;  /* 0x0001d007ff187983 */ /* 0x000f640008100c00 */
[----:B------:R-:W-:Y:S01]  /*0fb0*/  IMAD R6, R6, 0x38, R5 ;  /* 0x0000003806067824 */ /* 0x000fe200078e0205 */
[----:B------:R-:W-:Y:S01]  /*0fc0*/  SHF.L.U32 R5, R0, 0x2, RZ ;  /* 0x0000000200057819 */ /* 0x000fe200000006ff */
[----:B------:R-:W5:Y:S03]  /*0fd0*/  LDL.128 R64, [UR7+0x20] ;  /* 0x00002007ff407983 */ /* 0x000f660008100c00 */
[----:B------:R-:W-:Y:S01]  /*0fe0*/  LOP3.LUT R128, R5, 0x3c, RZ, 0xc0, !PT ;  /* 0x0000003c05807812 */ /* 0x000fe200078ec0ff */
[----:B------:R-:W5:Y:S01]  /*0ff0*/  LDL.128 R28, [UR7+0x1e0] ;  /* 0x0001e007ff1c7983 */ /* 0x000f620008100c00 */
[----:B------:R-:W-:-:S03]  /*1000*/  HFMA2 R5, -RZ, RZ, 0, 0 ;  /* 0x00000000ff057431 */ /* 0x000fc600000001ff */
[----:B------:R-:W5:Y:S04]  /*1010*/  LDL.128 R36, [UR7+0x30] ;  /* 0x00003007ff247983 */ /* 0x000f680008100c00 */
        /* <DEDUP_REMOVED lines=18> */
[----:B------:R-:W5:Y:S01]  /*1140*/  LDL.128 R16, [UR7+0x300] ;  /* 0x00030007ff107983 */ /* 0x000f620008100c00 */
[----:B------:R-:W-:Y:S01]  /*1150*/  UMOV UR7, 0x400 ;  /* 0x0000040000077882 */ /* 0x000fe20000000000 */
[----:B------:R-:W-:Y:S01]  /*1160*/  LEA R144, R7, R128, 0x8 ;  /* 0x0000008007907211 */ /* 0x000fe200078e40ff */
[----:B------:R-:W-:Y:S01]  /*1170*/  UIADD3 UR9, UPT, UPT, UR7, 0x1c00, URZ ;  /* 0x00001c0007097890 */ /* 0x000fe2000fffe0ff */
[----:B------:R-:W-:Y:S01]  /*1180*/  SHF.L.U32 R142, R6, 0x1, RZ ;  /* 0x00000001068e7819 */ /* 0x000fe200000006ff */
[----:B--2---:R-:W-:-:S02]  /*1190*/  ULEA UR7, UR8, UR7, 0x18 ;  /* 0x0000000708077291 */ /* 0x004fc4000f8ec0ff */
[----:B------:R-:W-:Y:S02]  /*11a0*/  ULEA UR9, UR8, UR9, 0x18 ;  /* 0x0000000908097291 */ /* 0x000fe4000f8ec0ff */
[----:B------:R-:W-:-:S11]  /*11b0*/  UPLOP3.LUT UP0, UPT, UPT, UPT, UPT, 0x80, 0x8 ;  /* 0x000000000008789c */ /* 0x000fd60003f0f070 */
.L_x_1:
[----:B------:R-:W-:Y:S01]  /*11c0*/  IADD3 R6, PT, PT, R142, R5, RZ ;  /* 0x000000058e067210 */ /* 0x000fe20007ffe0ff */
[----:B------:R-:W-:Y:S01]  /*11d0*/  UPLOP3.LUT UP2, UPT, UPT, UPT, UP0, 0x80, 0x8 ;  /* 0x000000000008789c */ /* 0x000fe20003f4f000 */
[----:B------:R-:W-:Y:S01]  /*11e0*/  LEA R5, R5, R144, 0x7 ;  /* 0x0000009005057211 */ /* 0x000fe200078e38ff */
[----:B------:R-:W-:Y:S01]  /*11f0*/  UPLOP3.LUT UP0, UPT, UPT, UPT, UPT, 0x40, 0x4 ;  /* 0x000000000004789c */ /* 0x000fe20003f0e870 */
[----:B------:R-:W-:Y:S02]  /*1200*/  LEA R6, R6, UR7, 0x2 ;  /* 0x0000000706067c11 */ /* 0x000fe4000f8e10ff */
[----:B------:R-:W-:-:S03]  /*1210*/  LEA R7, R5, UR9, 0x2 ;  /* 0x0000000905077c11 */ /* 0x000fc6000f8e10ff */
[----:B------:R-:W-:Y:S04]  /*1220*/  LDS R130, [R6+0x40] ;  /* 0x0000400006827984 */ /* 0x000fe80000000800 */
[----:B------:R-:W0:Y:S04]  /*1230*/  LDS.128 R120, [R7] ;  /* 0x0000000007787984 */ /* 0x000e280000000c00 */
[----:B------:R-:W1:Y:S04]  /*1240*/  LDS.128 R124, [R7+0x100] ;  /* 0x00010000077c7984 */ /* 0x000e680000000c00 */
[----:B------:R-:W2:Y:S04]  /*1250*/  LDS R132, [R6+0x80] ;  /* 0x0000800006847984 */ /* 0x000ea80000000800 */
[----:B------:R-:W3:Y:S04]  /*1260*/  LDS R134, [R6+0xc0] ;  /* 0x0000c00006867984 */ /* 0x000ee80000000800 */
[----:B------:R-:W4:Y:S04]  /*1270*/  LDS R136, [R6+0x100] ;  /* 0x0001000006887984 */ /* 0x000f280000000800 */
[----:B------:R-:W4:Y:S04]  /*1280*/  LDS R138, [R6+0x140] ;  /* 0x00014000068a7984 */ /* 0x000f280000000800 */
[----:B------:R-:W4:Y:S04]  /*1290*/  LDS R140, [R6+0x180] ;  /* 0x00018000068c7984 */ /* 0x000f280000000800 */
[----:B------:R-:W-:Y:S01]  /*12a0*/  LDS R5, [R6] ;  /* 0x0000000006057984 */ /* 0x000fe20000000800 */
[----:B0----5:R-:W-:Y:S01]  /*12b0*/  FFMA R56, R120, R130, R56 ;  /* 0x0000008278387223 */ /* 0x021fe20000000038 */
[C---:B------:R-:W-:Y:S01]  /*12c0*/  FFMA R57, R130.reuse, R121, R57 ;  /* 0x0000007982397223 */ /* 0x040fe20000000039 */
[C---:B------:R-:W-:Y:S01]  /*12d0*/  FFMA R58, R130.reuse, R122, R58 ;  /* 0x0000007a823a7223 */ /* 0x040fe2000000003a */
[----:B------:R-:W-:Y:S01]  /*12e0*/  FFMA R59, R130, R123, R59 ;  /* 0x0000007b823b7223 */ /* 0x000fe2000000003b */
[----:B-1----:R-:W-:Y:S01]  /*12f0*/  FFMA R24, R124, R130, R24 ;  /* 0x000000827c187223 */ /* 0x002fe20000000018 */
[C---:B------:R-:W-:Y:S01]  /*1300*/  FFMA R25, R130.reuse, R125, R25 ;  /* 0x0000007d82197223 */ /* 0x040fe20000000019 */
[C---:B------:R-:W-:Y:S01]  /*1310*/  FFMA R26, R130.reuse, R126, R26 ;  /* 0x0000007e821a7223 */ /* 0x040fe2000000001a */
[----:B------:R-:W-:Y:S01]  /*1320*/  FFMA R27, R130, R127, R27 ;  /* 0x0000007f821b7223 */ /* 0x000fe2000000001b */
[-C--:B--2---:R-:W-:Y:S01]  /*1330*/  FFMA R64, R120, R132.reuse, R64 ;  /* 0x0000008478407223 */ /* 0x084fe20000000040 */
[----:B------:R-:W0:Y:S01]  /*1340*/  LDS R130, [R6+0x380] ;  /* 0x0003800006827984 */ /* 0x000e220000000800 */
[----:B------:R-:W-:Y:S01]  /*1350*/  FFMA R28, R124, R132, R28 ;  /* 0x000000847c1c7223 */ /* 0x000fe2000000001c */
[C---:B------:R-:W-:Y:S01]  /*1360*/  FFMA R65, R132.reuse, R121, R65 ;  /* 0x0000007984417223 */ /* 0x040fe20000000041 */
[C---:B------:R-:W-:Y:S01]  /*1370*/  FFMA R29, R132.reuse, R125, R29 ;  /* 0x0000007d841d7223 */ /* 0x040fe2000000001d */
[C---:B------:R-:W-:Y:S01]  /*1380*/  FFMA R66, R132.reuse, R122, R66 ;  /* 0x0000007a84427223 */ /* 0x040fe20000000042 */
[C---:B------:R-:W-:Y:S01]  /*1390*/  FFMA R30, R132.reuse, R126, R30 ;  /* 0x0000007e841e7223 */ /* 0x040fe2000000001e */
[C---:B------:R-:W-:Y:S01]  /*13a0*/  FFMA R67, R132.reuse, R123, R67 ;  /* 0x0000007b84437223 */ /* 0x040fe20000000043 */
[----:B------:R-:W-:Y:S01]  /*13b0*/  FFMA R31, R132, R127, R31 ;  /* 0x0000007f841f7223 */ /* 0x000fe2000000001f */
[-C--:B---3--:R-:W-:Y:S01]  /*13c0*/  FFMA R36, R120, R134.reuse, R36 ;  /* 0x0000008678247223 */ /* 0x088fe20000000024 */
[----:B------:R-:W-:Y:S01]  /*13d0*/  FFMA R32, R124, R134, R32 ;  /* 0x000000867c207223 */ /* 0x000fe20000000020 */
[C---:B------:R-:W-:Y:S01]  /*13e0*/  FFMA R37, R134.reuse, R121, R37 ;  /* 0x0000007986257223 */ /* 0x040fe20000000025 */
[C---:B------:R-:W-:Y:S01]  /*13f0*/  FFMA R33, R134.reuse, R125, R33 ;  /* 0x0000007d86217223 */ /* 0x040fe20000000021 */
[C---:B------:R-:W-:Y:S01]  /*1400*/  FFMA R38, R134.reuse, R122, R38 ;  /* 0x0000007a86267223 */ /* 0x040fe20000000026 */
[C---:B------:R-:W-:Y:S01]  /*1410*/  FFMA R34, R134.reuse, R126, R34 ;  /* 0x0000007e86227223 */ /* 0x040fe20000000022 */
[C---:B------:R-:W-:Y:S01]  /*1420*/  FFMA R39, R134.reuse, R123, R39 ;  /* 0x0000007b86277223 */ /* 0x040fe20000000027 */
[----:B------:R-:W-:Y:S01]  /*1430*/  FFMA R35, R134, R127, R35 ;  /* 0x0000007f86237223 */ /* 0x000fe20000000023 */
[-C--:B----4-:R-:W-:Y:S01]  /*1440*/  FFMA R44, R120, R136.reuse, R44 ;  /* 0x00000088782c7223 */ /* 0x090fe2000000002c */
[----:B------:R-:W-:Y:S01]  /*1450*/  FFMA R40, R124, R136, R40 ;  /* 0x000000887c287223 */ /* 0x000fe20000000028 */
[C---:B------:R-:W-:Y:S01]  /*1460*/  FFMA R45, R136.reuse, R121, R45 ;  /* 0x00000079882d7223 */ /* 0x040fe2000000002d */
[C---:B------:R-:W-:Y:S01]  /*1470*/  FFMA R41, R136.reuse, R125, R41 ;  /* 0x0000007d88297223 */ /* 0x040fe20000000029 */
[C---:B------:R-:W-:Y:S01]  /*1480*/  FFMA R46, R136.reuse, R122, R46 ;  /* 0x0000007a882e7223 */ /* 0x040fe2000000002e */
[C---:B------:R-:W-:Y:S01]  /*1490*/  FFMA R42, R136.reuse, R126, R42 ;  /* 0x0000007e882a7223 */ /* 0x040fe2000000002a */
[C---:B------:R-:W-:Y:S01]  /*14a0*/  FFMA R47, R136.reuse, R123, R47 ;  /* 0x0000007b882f7223 */ /* 0x040fe2000000002f */
[----:B------:R-:W-:Y:S01]  /*14b0*/  FFMA R43, R136, R127, R43 ;  /* 0x0000007f882b7223 */ /* 0x000fe2000000002b */
[-C--:B------:R-:W-:Y:S01]  /*14c0*/  FFMA R52, R120, R138.reuse, R52 ;  /* 0x0000008a78347223 */ /* 0x080fe20000000034 */
        /* <DEDUP_REMOVED lines=15> */
[-C--:B0-----:R-:W-:Y:S01]  /*15c0*/  FFMA R116, R120, R130.reuse, R116 ;  /* 0x0000008278747223 */ /* 0x081fe20000000074 */
[----:B------:R-:W-:Y:S01]  /*15d0*/  FFMA R12, R124, R130, R12 ;  /* 0x000000827c0c7223 */ /* 0x000fe2000000000c */
[C---:B------:R-:W-:Y:S01]  /*15e0*/  FFMA R117, R130.reuse, R121, R117 ;  /* 0x0000007982757223 */ /* 0x040fe20000000075 */
[C---:B------:R-:W-:Y:S01]  /*15f0*/  FFMA R13, R130.reuse, R125, R13 ;  /* 0x0000007d820d7223 */ /* 0x040fe2000000000d */
[C---:B------:R-:W-:Y:S01]  /*1600*/  FFMA R118, R130.reuse, R122, R118 ;  /* 0x0000007a82767223 */ /* 0x040fe20000000076 */
[C---:B------:R-:W-:Y:S01]  /*1610*/  FFMA R14, R130.reuse, R126, R14 ;  /* 0x0000007e820e7223 */ /* 0x040fe2000000000e */
[C---:B------:R-:W-:Y:S01]  /*1620*/  FFMA R119, R130.reuse, R123, R119 ;  /* 0x0000007b82777223 */ /* 0x040fe20000000077 */
[----:B------:R-:W-:Y:S01]  /*1630*/  FFMA R15, R130, R127, R15 ;  /* 0x0000007f820f7223 */ /* 0x000fe2000000000f */
[----:B------:R-:W0:Y:S01]  /*1640*/  LDS R132, [R6+0x3c0] ;  /* 0x0003c00006847984 */ /* 0x000e220000000800 */
[C---:B------:R-:W-:Y:S01]  /*1650*/  FFMA R8, R5.reuse, R120, R8 ;  /* 0x0000007805087223 */ /* 0x040fe20000000008 */
[C---:B------:R-:W-:Y:S01]  /*1660*/  FFMA R9, R5.reuse, R121, R9 ;  /* 0x0000007905097223 */ /* 0x040fe20000000009 */
[C---:B------:R-:W-:Y:S01]  /*1670*/  FFMA R10, R5.reuse, R122, R10 ;  /* 0x0000007a050a7223 */ /* 0x040fe2000000000a */
[----:B------:R-:W1:Y:S01]  /*1680*/  LDS R134, [R6+0x400] ;  /* 0x0004000006867984 */ /* 0x000e620000000800 */
[C---:B------:R-:W-:Y:S01]  /*1690*/  FFMA R11, R5.reuse, R123, R11 ;  /* 0x0000007b050b7223 */ /* 0x040fe2000000000b */
[C---:B------:R-:W-:Y:S01]  /*16a0*/  FFMA R20, R5.reuse, R124, R20 ;  /* 0x0000007c05147223 */ /* 0x040fe20000000014 */
[C---:B------:R-:W-:Y:S01]  /*16b0*/  FFMA R21, R5.reuse, R125, R21 ;  /* 0x0000007d05157223 */ /* 0x040fe20000000015 */
[----:B------:R-:W2:Y:S01]  /*16c0*/  LDS R136, [R6+0x440] ;  /* 0x0004400006887984 */ /* 0x000ea20000000800 */
[C---:B------:R-:W-:Y:S01]  /*16d0*/  FFMA R22, R5.reuse, R126, R22 ;  /* 0x0000007e05167223 */ /* 0x040fe20000000016 */
[----:B------:R-:W-:Y:S01]  /*16e0*/  FFMA R23, R5, R127, R23 ;  /* 0x0000007f05177223 */ /* 0x000fe20000000017 */
[----:B------:R-:W-:Y:S01]  /*16f0*/  MOV R5, 0x1 ;  /* 0x0000000100057802 */ /* 0x000fe20000000f00 */
[----:B------:R-:W3:Y:S04]  /*1700*/  LDS R138, [R6+0x480] ;  /* 0x00048000068a7984 */ /* 0x000ee80000000800 */
[----:B------:R-:W4:Y:S04]  /*1710*/  LDS R140, [R6+0x4c0] ;  /* 0x0004c000068c7984 */ /* 0x000f280000000800 */
[----:B------:R-:W4:Y:S01]  /*1720*/  LDS R130, [R6+0x500] ;  /* 0x0005000006827984 */ /* 0x000f220000000800 */
        /* <DEDUP_REMOVED lines=8> */
[-C--:B-1----:R-:W-:Y:S01]  /*17b0*/  FFMA R76, R120, R134.reuse, R76 ;  /* 0x00000086784c7223 */ /* 0x082fe2000000004c */
[----:B------:R-:W-:Y:S01]  /*17c0*/  FFMA R72, R124, R134, R72 ;  /* 0x000000867c487223 */ /* 0x000fe20000000048 */
[C---:B------:R-:W-:Y:S01]  /*17d0*/  FFMA R77, R134.reuse, R121, R77 ;  /* 0x00000079864d7223 */ /* 0x040fe2000000004d */
[C---:B------:R-:W-:Y:S01]  /*17e0*/  FFMA R73, R134.reuse, R125, R73 ;  /* 0x0000007d86497223 */ /* 0x040fe20000000049 */
[C---:B------:R-:W-:Y:S01]  /*17f0*/  FFMA R78, R134.reuse, R122, R78 ;  /* 0x0000007a864e7223 */ /* 0x040fe2000000004e */
[C---:B------:R-:W-:Y:S01]  /*1800*/  FFMA R74, R134.reuse, R126, R74 ;  /* 0x0000007e864a7223 */ /* 0x040fe2000000004a */
[C---:B------:R-:W-:Y:S01]  /*1810*/  FFMA R79, R134.reuse, R123, R79 ;  /* 0x0000007b864f7223 */ /* 0x040fe2000000004f */
[----:B------:R-:W-:Y:S01]  /*1820*/  FFMA R75, R134, R127, R75 ;  /* 0x0000007f864b7223 */ /* 0x000fe2000000004b */
[-C--:B--2---:R-:W-:Y:S01]  /*1830*/  FFMA R84, R120, R136.reuse, R84 ;  /* 0x0000008878547223 */ /* 0x084fe20000000054 */
        /* <DEDUP_REMOVED lines=31> */
[----:B------:R-:W-:Y:S06]  /*1a30*/  BRA.U UP2, `(.L_x_1) ;  /* 0xfffffff502e07547 */ /* 0x000fec000b83ffff */
[----:B------:R-:W-:Y:S02]  /*1a40*/  UIMAD UR6, UR6, 0x1c, URZ ;  /* 0x0000001c060678a4 */ /* 0x000fe4000f8e02ff */
[----:B------:R-:W-:Y:S02]  /*1a50*/  UPLOP3.LUT UP0, UPT, UPT, UPT, UPT, 0x40, 0x4 ;  /* 0x000000000004789c */ /* 0x000fe40003f0e870 */
[----:B------:R-:W-:-:S09]  /*1a60*/  ULEA UR6, UR6, UR12, 0x2 ;  /* 0x0000000c06067291 */ /* 0x000fd2000f8e10ff */
[----:B------:R1:W-:Y:S04]  /*1a70*/  STL.128 [UR6], R8 ;  /* 0x00000008ff007987 */ /* 0x0003e80008100c06 */
[----:B------:R1:W-:Y:S04]  /*1a80*/  STL.128 [UR6+0x1c0], R20 ;  /* 0x0001c014ff007987 */ /* 0x0003e80008100c06 */
        /* <DEDUP_REMOVED lines=25> */
[----:B------:R1:W-:Y:S01]  /*1c20*/  STL.128 [UR6+0x300], R16 ;  /* 0x00030010ff007987 */ /* 0x0003e20008100c06 */
[----:B------:R-:W-:Y:S01]  /*1c30*/  UMOV UR6, 0x1 ;  /* 0x0000000100067882 */ /* 0x000fe20000000000 */
[----:B------:R-:W-:Y:S05]  /*1c40*/  BRA.U UP1, `(.L_x_2) ;  /* 0xfffffff101987547 */ /* 0x000fea000b83ffff */
[----:B------:R-:W-:-:S04]  /*1c50*/  UIADD3 UR5, UPT, UPT, UR5, 0x1, URZ ;  /* 0x0000000105057890 */ /* 0x000fc8000fffe0ff */
[----:B------:R-:W-:-:S09]  /*1c60*/  UISETP.NE.AND UP0, UPT, UR5, 0x8, UPT ;  /* 0x000000080500788c */ /* 0x000fd2000bf05270 */
[----:B------:R-:W-:Y:S05]  /*1c70*/  BRA.U UP0, `(.L_x_3) ;  /* 0xfffffff100847547 */ /* 0x000fea000b83ffff */
[----:B------:R-:W-:-:S04]  /*1c80*/  UIADD3 UR4, UPT, UPT, UR4, 0x1, URZ ;  /* 0x0000000104047890 */ /* 0x000fc8000fffe0ff */
[----:B------:R-:W-:-:S09]  /*1c90*/  UISETP.NE.AND UP0, UPT, UR4, 0x10, UPT ;  /* 0x000000100400788c */ /* 0x000fd2000bf05270 */
[----:B------:R-:W-:Y:S05]  /*1ca0*/  BRA.U UP0, `(.L_x_4) ;  /* 0xffffffe500f07547 */ /* 0x000fea000b83ffff */
[----:B------:R-:W0:Y:S01]  /*1cb0*/  LDCU.64 UR4, c[0x0][0x398] ;  /* 0x00007300ff0477ac */ /* 0x000e220008000a00 */
[----:B------:R-:W-:Y:S01]  /*1cc0*/  SHF.L.U32 R0, R0, 0x4, RZ ;  /* 0x0000000400007819 */ /* 0x000fe200000006ff */
[----:B------:R-:W2:Y:S01]  /*1cd0*/  S2R R5, SR_CTAID.X ;  /* 0x0000000000057919 */ /* 0x000ea20000002500 */
[----:B------:R-:W3:Y:S02]  /*1ce0*/  LDC.64 R2, c[0x0][0x390] ;  /* 0x0000e400ff027b82 */ /* 0x000ee40000000a00 */
[----:B------:R-:W-:-:S04]  /*1cf0*/  LOP3.LUT R0, R0, 0xf0, RZ, 0xc0, !PT ;  /* 0x000000f000007812 */ /* 0x000fc800078ec0ff */
[----:B0-----:R-:W-:-:S04]  /*1d00*/  IADD3 R6, P0, PT, R0, UR4, RZ ;  /* 0x0000000400067c10 */ /* 0x001fc8000ff1e0ff */
[----:B------:R-:W-:-:S05]  /*1d10*/  IADD3.X R7, PT, PT, RZ, UR5, RZ, P0, !PT ;  /* 0x00000005ff077c10 */ /* 0x000fca00087fe4ff */
[----:B-1----:R0:W5:Y:S04]  /*1d20*/  LDG.E.CONSTANT R111, desc[UR10][R6.64] ;  /* 0x0000000a066f7981 */ /* 0x002168000c1e9900 */
[----:B------:R0:W5:Y:S04]  /*1d30*/  LDG.E.CONSTANT R113, desc[UR10][R6.64+0x100] ;  /* 0x0001000a06717981 */ /* 0x000168000c1e9900 */
[----:B------:R0:W5:Y:S04]  /*1d40*/  LDG.E.CONSTANT R0, desc[UR10][R6.64+0x4] ;  /* 0x0000040a06007981 */ /* 0x000168000c1e9900 */
[----:B------:R0:W5:Y:S04]  /*1d50*/  LDG.E.CONSTANT R110, desc[UR10][R6.64+0x104] ;  /* 0x0001040a066e7981 */ /* 0x000168000c1e9900 */
[----:B------:R0:W5:Y:S04]  /*1d60*/  LDG.E.CONSTANT R115, desc[UR10][R6.64+0x8] ;  /* 0x0000080a06737981 */ /* 0x000168000c1e9900 */
[----:B------:R0:W5:Y:S04]  /*1d70*/  LDG.E.CONSTANT R117, desc[UR10][R6.64+0x108] ;  /* 0x0001080a06757981 */ /* 0x000168000c1e9900 */
[----:B------:R0:W5:Y:S04]  /*1d80*/  LDG.E.CONSTANT R112, desc[UR10][R6.64+0xc] ;  /* 0x00000c0a06707981 */ /* 0x000168000c1e9900 */
[----:B------:R0:W5:Y:S01]  /*1d90*/  LDG.E.CONSTANT R114, desc[UR10][R6.64+0x10c] ;  /* 0x00010c0a06727981 */ /* 0x000162000c1e9900 */
[----:B--2---:R-:W-:-:S02]  /*1da0*/  IMAD R5, R4, 0x7, R5 ;  /* 0x0000000704057824 */ /* 0x004fc400078e0205 */
[----:B------:R-:W-:Y:S01]  /*1db0*/  HFMA2 R101, -RZ, RZ, 0, 0 ;  /* 0x00000000ff657431 */ /* 0x000fe200000001ff */
[----:B------:R-:W-:Y:S01]  /*1dc0*/  UPLOP3.LUT UP0, UPT, UPT, UPT, UPT, 0x80, 0x8 ;  /* 0x000000000008789c */ /* 0x000fe20003f0f070 */
[----:B---3--:R-:W-:-:S10]  /*1dd0*/  IMAD R116, R5, 0xe00, R128 ;  /* 0x00000e0005747824 */ /* 0x008fd400078e0280 */
.L_x_5:
[----:B------:R-:W-:-:S05]  /*1de0*/  IMAD R4, R101, 0x38, RZ ;  /* 0x0000003865047824 */ /* 0x000fca00078e02ff */
[----:B------:R-:W-:-:S05]  /*1df0*/  LEA R118, R4, UR12, 0x2 ;  /* 0x0000000c04767c11 */ /* 0x000fca000f8e10ff */
[----:B------:R-:W2:Y:S04]  /*1e00*/  LDL.128 R104, [R118] ;  /* 0x0000000076687983 */ /* 0x000ea80000100c00 */
[----:B------:R-:W3:Y:S04]  /*1e10*/  LDL.128 R96, [R118+0x1c0] ;  /* 0x0001c00076607983 */ /* 0x000ee80000100c00 */
[----:B0-----:R-:W4:Y:S04]  /*1e20*/  LDL.128 R4, [R118+0x10] ;  /* 0x0000100076047983 */ /* 0x001f280000100c00 */
[----:B------:R-:W4:Y:S04]  /*1e30*/  LDL.128 R88, [R118+0x20] ;  /* 0x0000200076587983 */ /* 0x000f280000100c00 */
        /* <DEDUP_REMOVED lines=18> */
[----:B------:R-:W4:Y:S01]  /*1f60*/  LDL.128 R16, [R118+0xb0] ;  /* 0x0000b00076107983 */ /* 0x000f220000100c00 */
[----:B------:R-:W-:-:S03]  /*1f70*/  IMAD R109, R101, 0x700, R116 ;  /* 0x00000700656d7824 */ /* 0x000fc600078e0274 */
[----:B------:R-:W4:Y:S01]  /*1f80*/  LDL.128 R12, [R118+0x270] ;  /* 0x00027000760c7983 */ /* 0x000f220000100c00 */
[----:B------:R-:W-:-:S03]  /*1f90*/  IMAD.WIDE.U32 R108, R109, 0x4, R2 ;  /* 0x000000046d6c7825 */ /* 0x000fc600078e0002 */
[----:B------:R-:W4:Y:S04]  /*1fa0*/  LDL.128 R8, [R118+0xc0] ;  /* 0x0000c00076087983 */ /* 0x000f280000100c00 */
[----:B------:R-:W4:Y:S01]  /*1fb0*/  LDL.128 R100, [R118+0x280] ;  /* 0x0002800076647983 */ /* 0x000f220000100c00 */
[----:B--2--5:R-:W-:Y:S01]  /*1fc0*/  FADD R104, R111, R104 ;  /* 0x000000686f687221 */ /* 0x024fe20000000000 */
[----:B------:R-:W-:Y:S01]  /*1fd0*/  FADD R120, R112, R107 ;  /* 0x0000006b70787221 */ /* 0x000fe20000000000 */
[----:B------:R-:W-:Y:S01]  /*1fe0*/  FADD R105, R0, R105 ;  /* 0x0000006900697221 */ /* 0x000fe20000000000 */
[----:B------:R-:W-:Y:S01]  /*1ff0*/  FADD R106, R115, R106 ;  /* 0x0000006a736a7221 */ /* 0x000fe20000000000 */
[----:B---3--:R-:W-:Y:S01]  /*2000*/  FADD R96, R113, R96 ;  /* 0x0000006071607221 */ /* 0x008fe20000000000 */
[----:B------:R-:W-:Y:S01]  /*2010*/  FMNMX R119, RZ, R104, !PT ;  /* 0x00000068ff777209 */ /* 0x000fe20007800000 */
[----:B------:R-:W-:Y:S01]  /*2020*/  FADD R97, R110, R97 ;  /* 0x000000616e617221 */ /* 0x000fe20000000000 */
[----:B------:R-:W-:Y:S01]  /*2030*/  FADD R98, R117, R98 ;  /* 0x0000006275627221 */ /* 0x000fe20000000000 */
[----:B------:R-:W-:Y:S01]  /*2040*/  FMNMX R129, RZ, R120, !PT ;  /* 0x00000078ff817209 */ /* 0x000fe20007800000 */
[----:B------:R-:W-:Y:S01]  /*2050*/  FADD R120, R114, R99 ;  /* 0x0000006372787221 */ /* 0x000fe20000000000 */
[----:B------:R0:W-:Y:S01]  /*2060*/  STG.E desc[UR10][R108.64], R119 ;  /* 0x000000776c007986 */ /* 0x0001e2000c10190a */
[----:B------:R-:W-:-:S02]  /*2070*/  FMNMX R123, RZ, R105, !PT ;  /* 0x00000069ff7b7209 */ /* 0x000fc40007800000 */
[----:B------:R-:W-:Y:S02]  /*2080*/  FMNMX R127, RZ, R106, !PT ;  /* 0x0000006aff7f7209 */ /* 0x000fe40007800000 */
[----:B------:R-:W-:Y:S01]  /*2090*/  FMNMX R121, RZ, R96, !PT ;  /* 0x00000060ff797209 */ /* 0x000fe20007800000 */
[----:B------:R-:W2:Y:S01]  /*20a0*/  LDL.128 R104, [R118+0xd0] ;  /* 0x0000d00076687983 */ /* 0x000ea20000100c00 */
[----:B------:R-:W-:Y:S02]  /*20b0*/  FMNMX R125, RZ, R97, !PT ;  /* 0x00000061ff7d7209 */ /* 0x000fe40007800000 */
[----:B0-----:R-:W-:Y:S02]  /*20c0*/  FMNMX R119, RZ, R98, !PT ;  /* 0x00000062ff777209 */ /* 0x001fe40007800000 */
[----:B------:R-:W3:Y:S01]  /*20d0*/  LDL.128 R96, [R118+0x290] ;  /* 0x0002900076607983 */ /* 0x000ee20000100c00 */
[----:B----4-:R-:W-:-:S03]  /*20e0*/  FADD R4, R111, R4 ;  /* 0x000000046f047221 */ /* 0x010fc60000000000 */
[----:B------:R0:W-:Y:S01]  /*20f0*/  STG.E desc[UR10][R108.64+0x4], R123 ;  /* 0x0000047b6c007986 */ /* 0x0001e2000c10190a */
[----:B------:R-:W-:Y:S01]  /*2100*/  FADD R88, R111, R88 ;  /* 0x000000586f587221 */ /* 0x000fe20000000000 */
[----:B------:R-:W-:Y:S02]  /*2110*/  FADD R85, R110, R85 ;  /* 0x000000556e557221 */ /* 0x000fe40000000000 */
[----:B------:R1:W-:Y:S01]  /*2120*/  STG.E desc[UR10][R108.64+0x108], R119 ;  /* 0x000108776c007986 */ /* 0x0003e2000c10190a */
[----:B0-----:R-:W-:Y:S01]  /*2130*/  FMNMX R123, RZ, R120, !PT ;  /* 0x00000078ff7b7209 */ /* 0x001fe20007800000 */
[C---:B------:R-:W-:Y:S01]  /*2140*/  FADD R120, R0.reuse, R5 ;  /* 0x0000000500787221 */ /* 0x040fe20000000000 */
[----:B------:R-:W-:Y:S01]  /*2150*/  FMNMX R5, RZ, R4, !PT ;  /* 0x00000004ff057209 */ /* 0x000fe20007800000 */
[----:B------:R-:W-:Y:S01]  /*2160*/  FADD R4, R0, R89 ;  /* 0x0000005900047221 */ /* 0x000fe20000000000 */
[----:B------:R-:W-:-:S04]  /*2170*/  FMNMX R89, RZ, R88, !PT ;  /* 0x00000058ff597209 */ /* 0x000fc80007800000 */
[----:B-1----:R-:W-:Y:S01]  /*2180*/  FMNMX R119, RZ, R4, !PT ;  /* 0x00000004ff777209 */ /* 0x002fe20007800000 */
[----:B------:R-:W-:Y:S01]  /*2190*/  FADD R4, R114, R87 ;  /* 0x0000005772047221 */ /* 0x000fe20000000000 */
[----:B------:R0:W-:Y:S01]  /*21a0*/  STG.E desc[UR10][R108.64+0x400], R89 ;  /* 0x000400596c007986 */ /* 0x0001e2000c10190a */
[----:B------:R-:W-:Y:S01]  /*21b0*/  FMNMX R85, RZ, R85, !PT ;  /* 0x00000055ff557209 */ /* 0x000fe20007800000 */
[----:B------:R-:W-:Y:S01]  /*21c0*/  FADD R81, R0, R81 ;  /* 0x0000005100517221 */ /* 0x000fe20000000000 */
[----:B------:R-:W-:-:S03]  /*21d0*/  FADD R77, R110, R77 ;  /* 0x0000004d6e4d7221 */ /* 0x000fc60000000000 */
[----:B------:R1:W-:Y:S01]  /*21e0*/  STG.E desc[UR10][R108.64+0x504], R85 ;  /* 0x000504556c007986 */ /* 0x0003e2000c10190a */
[----:B0-----:R-:W-:Y:S01]  /*21f0*/  FMNMX R89, RZ, R4, !PT ;  /* 0x00000004ff597209 */ /* 0x001fe20007800000 */
        /* <DEDUP_REMOVED lines=17> */
[C---:B------:R-:W-:Y:S01]  /*2310*/  FADD R7, R112.reuse, R7 ;  /* 0x0000000770077221 */ /* 0x040fe20000000000 */
[----:B------:R-:W-:Y:S02]  /*2320*/  FADD R92, R113, R92 ;  /* 0x0000005c715c7221 */ /* 0x000fe40000000000 */
[----:B------:R1:W-:Y:S01]  /*2330*/  STG.E desc[UR10][R108.64+0x904], R69 ;  /* 0x000904456c007986 */ /* 0x0003e2000c10190a */
[----:B0-----:R-:W-:Y:S01]  /*2340*/  FMNMX R73, RZ, R4, !PT ;  /* 0x00000004ff497209 */ /* 0x001fe20007800000 */
[----:B------:R-:W-:Y:S01]  /*2350*/  FADD R4, R112, R67 ;  /* 0x0000004370047221 */ /* 0x000fe20000000000 */
[----:B------:R-:W-:Y:S01]  /*2360*/  FMNMX R65, RZ, R64, !PT ;  /* 0x00000040ff417209 */ /* 0x000fe20007800000 */
[----:B------:R-:W-:-:S03]  /*2370*/  FADD R61, R110, R61 ;  /* 0x0000003d6e3d7221 */ /* 0x000fc60000000000 */
[----:B-1----:R-:W-:Y:S01]  /*2380*/  FMNMX R69, RZ, R4, !PT ;  /* 0x00000004ff457209 */ /* 0x002fe20007800000 */
[----:B------:R-:W-:Y:S01]  /*2390*/  FADD R4, R0, R57 ;  /* 0x0000003900047221 */ /* 0x000fe20000000000 */
[----:B------:R0:W-:Y:S01]  /*23a0*/  STG.E desc[UR10][R108.64+0x8], R127 ;  /* 0x0000087f6c007986 */ /* 0x0001e2000c10190a */
[----:B------:R-:W-:Y:S01]  /*23b0*/  FMNMX R61, RZ, R61, !PT ;  /* 0x0000003dff3d7209 */ /* 0x000fe20007800000 */
[----:B------:R-:W-:Y:S02]  /*23c0*/  FADD R94, R117, R94 ;  /* 0x0000005e755e7221 */ /* 0x000fe40000000000 */
[----:B------:R1:W-:Y:S01]  /*23d0*/  STG.E desc[UR10][R108.64+0xa00], R65 ;  /* 0x000a00416c007986 */ /* 0x0003e2000c10190a */
[----:B------:R-:W-:Y:S01]  /*23e0*/  FADD R90, R115, R90 ;  /* 0x0000005a735a7221 */ /* 0x000fe20000000000 */
[----:B------:R-:W-:Y:S01]  /*23f0*/  FADD R56, R111, R56 ;  /* 0x000000386f387221 */ /* 0x000fe20000000000 */
[----:B0-----:R-:W-:Y:S02]  /*2400*/  FMNMX R127, RZ, R7, !PT ;  /* 0x00000007ff7f7209 */ /* 0x001fe40007800000 */
[----:B------:R-:W-:-:S02]  /*2410*/  FMNMX R7, RZ, R92, !PT ;  /* 0x0000005cff077209 */ /* 0x000fc40007800000 */
[----:B-1----:R-:W-:Y:S01]  /*2420*/  FMNMX R65, RZ, R4, !PT ;  /* 0x00000004ff417209 */ /* 0x002fe20007800000 */
[----:B------:R-:W-:Y:S01]  /*2430*/  FADD R4, R112, R59 ;  /* 0x0000003b70047221 */ /* 0x000fe20000000000 */
[----:B------:R0:W-:Y:S01]  /*2440*/  STG.E desc[UR10][R108.64+0x200], R5 ;  /* 0x000200056c007986 */ /* 0x0001e2000c10190a */
[----:B------:R-:W-:Y:S01]  /*2450*/  FMNMX R57, RZ, R56, !PT ;  /* 0x00000038ff397209 */ /* 0x000fe20007800000 */
[----:B------:R-:W-:Y:S02]  /*2460*/  FADD R84, R113, R84 ;  /* 0x0000005471547221 */ /* 0x000fe40000000000 */
[----:B------:R1:W-:Y:S01]  /*2470*/  STG.E desc[UR10][R108.64+0x300], R7 ;  /* 0x000300076c007986 */ /* 0x0003e2000c10190a */
[----:B------:R-:W-:Y:S01]  /*2480*/  FADD R80, R111, R80 ;  /* 0x000000506f507221 */ /* 0x000fe20000000000 */
[----:B------:R-:W-:Y:S02]  /*2490*/  FADD R53, R110, R53 ;  /* 0x000000356e357221 */ /* 0x000fe40000000000 */
[----:B------:R4:W-:Y:S01]  /*24a0*/  STG.E desc[UR10][R108.64+0xb04], R61 ;  /* 0x000b043d6c007986 */ /* 0x0009e2000c10190a */
[----:B0-----:R-:W-:-:S02]  /*24b0*/  FMNMX R5, RZ, R94, !PT ;  /* 0x0000005eff057209 */ /* 0x001fc40007800000 */
[----:B-1----:R-:W-:Y:S02]  /*24c0*/  FMNMX R7, RZ, R90, !PT ;  /* 0x0000005aff077209 */ /* 0x002fe40007800000 */
[----:B----4-:R-:W-:Y:S01]  /*24d0*/  FMNMX R61, RZ, R4, !PT ;  /* 0x00000004ff3d7209 */ /* 0x010fe20007800000 */
[----:B------:R-:W-:Y:S01]  /*24e0*/  FADD R4, R0, R49 ;  /* 0x0000003100047221 */ /* 0x000fe20000000000 */
[----:B------:R0:W-:Y:S01]  /*24f0*/  STG.E desc[UR10][R108.64+0x308], R5 ;  /* 0x000308056c007986 */ /* 0x0001e2000c10190a */
[----:B------:R-:W-:Y:S01]  /*2500*/  FMNMX R53, RZ, R53, !PT ;  /* 0x00000035ff357209 */ /* 0x000fe20007800000 */
[----:B------:R-:W-:Y:S02]  /*2510*/  FADD R76, R113, R76 ;  /* 0x0000004c714c7221 */ /* 0x000fe40000000000 */
[----:B------:R1:W-:Y:S01]  /*2520*/  STG.E desc[UR10][R108.64+0x408], R7 ;  /* 0x000408076c007986 */ /* 0x0003e2000c10190a */
[----:B------:R-:W-:Y:S01]  /*2530*/  FADD R78, R117, R78 ;  /* 0x0000004e754e7221 */ /* 0x000fe20000000000 */
[----:B------:R-:W-:-:S02]  /*2540*/  FADD R48, R111, R48 ;  /* 0x000000306f307221 */ /* 0x000fc40000000000 */
[----:B------:R4:W-:Y:S01]  /*2550*/  STG.E desc[UR10][R108.64+0xc00], R57 ;  /* 0x000c00396c007986 */ /* 0x0009e2000c10190a */
[----:B0-----:R-:W-:Y:S02]  /*2560*/  FMNMX R5, RZ, R84, !PT ;  /* 0x00000054ff057209 */ /* 0x001fe40007800000 */
        /* <DEDUP_REMOVED lines=84> */
[----:B------:R-:W-:-:S03]  /*2ab0*/  FADD R14, R117, R14 ;  /* 0x0000000e750e7221 */ /* 0x000fc60000000000 */
[----:B------:R4:W-:Y:S01]  /*2ac0*/  STG.E desc[UR10][R108.64+0x1400], R25 ;  /* 0x001400196c007986 */ /* 0x0009e2000c10190a */
[----:B0-----:R-:W-:Y:S02]  /*2ad0*/  FMNMX R5, RZ, R20, !PT ;  /* 0x00000014ff057209 */ /* 0x001fe40007800000 */
[----:B-1----:R-:W-:Y:S02]  /*2ae0*/  FMNMX R7, RZ, R22, !PT ;  /* 0x00000016ff077209 */ /* 0x002fe40007800000 */
[----:B----4-:R-:W-:Y:S01]  /*2af0*/  FMNMX R25, RZ, R4, !PT ;  /* 0x00000004ff197209 */ /* 0x010fe20007800000 */
[----:B------:R-:W-:Y:S01]  /*2b00*/  FADD R4, R112, R19 ;  /* 0x0000001370047221 */ /* 0x000fe20000000000 */
[----:B------:R-:W-:Y:S01]  /*2b10*/  FADD R6, R115, R6 ;  /* 0x0000000673067221 */ /* 0x000fe20000000000 */
[----:B------:R0:W-:Y:S01]  /*2b20*/  STG.E desc[UR10][R108.64+0x1500], R5 ;  /* 0x001500056c007986 */ /* 0x0001e2000c10190a */
[----:B------:R-:W-:Y:S01]  /*2b30*/  FADD R16, R111, R16 ;  /* 0x000000106f107221 */ /* 0x000fe20000000000 */
[----:B------:R-:W-:-:S02]  /*2b40*/  FADD R13, R110, R13 ;  /* 0x0000000d6e0d7221 */ /* 0x000fc40000000000 */
[----:B------:R1:W-:Y:S01]  /*2b50*/  STG.E desc[UR10][R108.64+0x1504], R21 ;  /* 0x001504156c007986 */ /* 0x0003e2000c10190a */
[----:B------:R-:W-:Y:S01]  /*2b60*/  FADD R8, R111, R8 ;  /* 0x000000086f087221 */ /* 0x000fe20000000000 */
[----:B------:R-:W-:Y:S02]  /*2b70*/  FADD R100, R113, R100 ;  /* 0x0000006471647221 */ /* 0x000fe40000000000 */
[----:B------:R4:W-:Y:S01]  /*2b80*/  STG.E desc[UR10][R108.64+0x1508], R7 ;  /* 0x001508076c007986 */ /* 0x0009e2000c10190a */
[----:B------:R-:W-:Y:S01]  /*2b90*/  FADD R102, R117, R102 ;  /* 0x0000006675667221 */ /* 0x000fe20000000000 */
[----:B0-----:R-:W-:Y:S02]  /*2ba0*/  FMNMX R5, RZ, R12, !PT ;  /* 0x0000000cff057209 */ /* 0x001fe40007800000 */
[----:B------:R0:W-:Y:S01]  /*2bb0*/  STG.E desc[UR10][R108.64+0x104], R125 ;  /* 0x0001047d6c007986 */ /* 0x0001e2000c10190a */
[----:B-1----:R-:W-:Y:S01]  /*2bc0*/  FMNMX R21, RZ, R4, !PT ;  /* 0x00000004ff157209 */ /* 0x002fe20007800000 */
[----:B------:R-:W-:Y:S01]  /*2bd0*/  FADD R4, R0, R9 ;  /* 0x0000000900047221 */ /* 0x000fe20000000000 */
[----:B----4-:R-:W-:Y:S01]  /*2be0*/  FMNMX R7, RZ, R14, !PT ;  /* 0x0000000eff077209 */ /* 0x010fe20007800000 */
[----:B------:R1:W-:Y:S01]  /*2bf0*/  STG.E desc[UR10][R108.64+0x1700], R5 ;  /* 0x001700056c007986 */ /* 0x0003e2000c10190a */
[----:B------:R-:W-:-:S02]  /*2c00*/  FMNMX R17, RZ, R16, !PT ;  /* 0x00000010ff117209 */ /* 0x000fc40007800000 */
[----:B0-----:R-:W-:Y:S01]  /*2c10*/  FMNMX R125, RZ, R6, !PT ;  /* 0x00000006ff7d7209 */ /* 0x001fe20007800000 */
[----:B------:R0:W-:Y:S01]  /*2c20*/  STG.E desc[UR10][R108.64+0x1708], R7 ;  /* 0x001708076c007986 */ /* 0x0001e2000c10190a */
[----:B------:R-:W-:Y:S01]  /*2c30*/  FADD R6, R112, R11 ;  /* 0x0000000b70067221 */ /* 0x000fe20000000000 */
[----:B------:R-:W-:Y:S01]  /*2c40*/  FMNMX R13, RZ, R13, !PT ;  /* 0x0000000dff0d7209 */ /* 0x000fe20007800000 */
[----:B------:R-:W-:Y:S01]  /*2c50*/  FADD R93, R110, R93 ;  /* 0x0000005d6e5d7221 */ /* 0x000fe20000000000 */
[----:B------:R-:W-:Y:S01]  /*2c60*/  FMNMX R9, RZ, R8, !PT ;  /* 0x00000008ff097209 */ /* 0x000fe20007800000 */
[----:B------:R-:W-:Y:S01]  /*2c70*/  FADD R95, R114, R95 ;  /* 0x0000005f725f7221 */ /* 0x000fe20000000000 */
[----:B------:R-:W-:Y:S01]  /*2c80*/  FMNMX R11, RZ, R4, !PT ;  /* 0x00000004ff0b7209 */ /* 0x000fe20007800000 */
[----:B------:R-:W-:Y:S01]  /*2c90*/  FADD R91, R112, R91 ;  /* 0x0000005b705b7221 */ /* 0x000fe20000000000 */
[----:B-1----:R-:W-:Y:S01]  /*2ca0*/  FMNMX R5, RZ, R100, !PT ;  /* 0x00000064ff057209 */ /* 0x002fe20007800000 */
[----:B------:R-:W-:Y:S01]  /*2cb0*/  FADD R86, R117, R86 ;  /* 0x0000005675567221 */ /* 0x000fe20000000000 */
[C---:B------:R-:W-:Y:S01]  /*2cc0*/  FADD R82, R115.reuse, R82 ;  /* 0x0000005273527221 */ /* 0x040fe20000000000 */
[C---:B------:R-:W-:Y:S01]  /*2cd0*/  FADD R79, R114.reuse, R79 ;  /* 0x0000004f724f7221 */ /* 0x040fe20000000000 */
[----:B0-----:R-:W-:Y:S01]  /*2ce0*/  FMNMX R7, RZ, R102, !PT ;  /* 0x00000066ff077209 */ /* 0x001fe20007800000 */
[C---:B------:R-:W-:Y:S01]  /*2cf0*/  FADD R74, R115.reuse, R74 ;  /* 0x0000004a734a7221 */ /* 0x040fe20000000000 */
        /* <DEDUP_REMOVED lines=15> */
[----:B------:R-:W-:Y:S01]  /*2df0*/  FADD R10, R115, R10 ;  /* 0x0000000a730a7221 */ /* 0x000fe20000000000 */
[----:B------:R-:W-:Y:S01]  /*2e00*/  FADD R103, R114, R103 ;  /* 0x0000006772677221 */ /* 0x000fe20000000000 */
[----:B--2---:R-:W-:Y:S01]  /*2e10*/  FADD R104, R111, R104 ;  /* 0x000000686f687221 */ /* 0x004fe20000000000 */
[----:B------:R-:W-:Y:S01]  /*2e20*/  FADD R105, R0, R105 ;  /* 0x0000006900697221 */ /* 0x000fe20000000000 */
[----:B------:R-:W-:Y:S01]  /*2e30*/  FADD R106, R115, R106 ;  /* 0x0000006a736a7221 */ /* 0x000fe20000000000 */
[----:B------:R-:W-:Y:S01]  /*2e40*/  FADD R107, R112, R107 ;  /* 0x0000006b706b7221 */ /* 0x000fe20000000000 */
[----:B---3--:R-:W-:Y:S01]  /*2e50*/  FADD R96, R113, R96 ;  /* 0x0000006071607221 */ /* 0x008fe20000000000 */
[----:B------:R-:W-:Y:S01]  /*2e60*/  FADD R97, R110, R97 ;  /* 0x000000616e617221 */ /* 0x000fe20000000000 */
[----:B------:R-:W-:Y:S01]  /*2e70*/  FADD R98, R117, R98 ;  /* 0x0000006275627221 */ /* 0x000fe20000000000 */
[----:B------:R-:W-:Y:S01]  /*2e80*/  FADD R99, R114, R99 ;  /* 0x0000006372637221 */ /* 0x000fe20000000000 */
[----:B------:R0:W-:Y:S01]  /*2e90*/  STG.E desc[UR10][R108.64+0x100], R121 ;  /* 0x000100796c007986 */ /* 0x0001e2000c10190a */
[----:B------:R-:W-:-:S02]  /*2ea0*/  FMNMX R93, RZ, R93, !PT ;  /* 0x0000005dff5d7209 */ /* 0x000fc40007800000 */
[----:B------:R-:W-:Y:S01]  /*2eb0*/  FMNMX R95, RZ, R95, !PT ;  /* 0x0000005fff5f7209 */ /* 0x000fe20007800000 */
[----:B------:R1:W-:Y:S01]  /*2ec0*/  STG.E desc[UR10][R108.64+0x1600], R17 ;  /* 0x001600116c007986 */ /* 0x0003e2000c10190a */
[----:B------:R-:W-:Y:S02]  /*2ed0*/  FMNMX R91, RZ, R91, !PT ;  /* 0x0000005bff5b7209 */ /* 0x000fe40007800000 */
[----:B------:R-:W-:Y:S01]  /*2ee0*/  FMNMX R87, RZ, R86, !PT ;  /* 0x00000056ff577209 */ /* 0x000fe20007800000 */
[----:B------:R2:W-:Y:S01]  /*2ef0*/  STG.E desc[UR10][R108.64+0x1704], R13 ;  /* 0x0017040d6c007986 */ /* 0x0005e2000c10190a */
[----:B------:R-:W-:Y:S02]  /*2f00*/  FMNMX R83, RZ, R82, !PT ;  /* 0x00000052ff537209 */ /* 0x000fe40007800000 */
[----:B------:R-:W-:Y:S01]  /*2f10*/  FMNMX R79, RZ, R79, !PT ;  /* 0x0000004fff4f7209 */ /* 0x000fe20007800000 */
[----:B------:R3:W-:Y:S01]  /*2f20*/  STG.E desc[UR10][R108.64+0x1800], R9 ;  /* 0x001800096c007986 */ /* 0x0007e2000c10190a */
[----:B0-----:R-:W-:-:S02]  /*2f30*/  FMNMX R121, RZ, R120, !PT ;  /* 0x00000078ff797209 */ /* 0x001fc40007800000 */
        /* <DEDUP_REMOVED lines=8> */
[----:B------:R-:W-:-:S02]  /*2fc0*/  FMNMX R55, RZ, R55, !PT ;  /* 0x00000037ff377209 */ /* 0x000fc40007800000 */
[----:B------:R-:W-:Y:S02]  /*2fd0*/  FMNMX R51, RZ, R50, !PT ;  /* 0x00000032ff337209 */ /* 0x000fe40007800000 */
[----:B------:R-:W-:Y:S02]  /*2fe0*/  FMNMX R47, RZ, R47, !PT ;  /* 0x0000002fff2f7209 */ /* 0x000fe40007800000 */
[----:B------:R-:W-:Y:S02]  /*2ff0*/  FMNMX R43, RZ, R42, !PT ;  /* 0x0000002aff2b7209 */ /* 0x000fe40007800000 */
[----:B------:R-:W-:Y:S02]  /*3000*/  FMNMX R39, RZ, R39, !PT ;  /* 0x00000027ff277209 */ /* 0x000fe40007800000 */
[----:B------:R-:W-:Y:S02]  /*3010*/  FMNMX R35, RZ, R34, !PT ;  /* 0x00000022ff237209 */ /* 0x000fe40007800000 */
[----:B------:R-:W-:-:S02]  /*3020*/  FMNMX R31, RZ, R31, !PT ;  /* 0x0000001fff1f7209 */ /* 0x000fc40007800000 */
[----:B------:R-:W-:Y:S02]  /*3030*/  FMNMX R27, RZ, R26, !PT ;  /* 0x0000001aff1b7209 */ /* 0x000fe40007800000 */
[----:B------:R-:W-:Y:S02]  /*3040*/  FMNMX R23, RZ, R23, !PT ;  /* 0x00000017ff177209 */ /* 0x000fe40007800000 */
[----:B------:R-:W-:Y:S02]  /*3050*/  FMNMX R19, RZ, R18, !PT ;  /* 0x00000012ff137209 */ /* 0x000fe40007800000 */
[----:B------:R-:W-:Y:S02]  /*3060*/  FMNMX R15, RZ, R15, !PT ;  /* 0x0000000fff0f7209 */ /* 0x000fe40007800000 */
[----:B-1----:R-:W-:Y:S02]  /*3070*/  FMNMX R17, RZ, R10, !PT ;  /* 0x0000000aff117209 */ /* 0x002fe40007800000 */
[----:B--2---:R-:W-:-:S02]  /*3080*/  FMNMX R13, RZ, R6, !PT ;  /* 0x00000006ff0d7209 */ /* 0x004fc40007800000 */
[----:B------:R-:W-:Y:S02]  /*3090*/  FMNMX R103, RZ, R103, !PT ;  /* 0x00000067ff677209 */ /* 0x000fe40007800000 */
[----:B---3--:R-:W-:Y:S02]  /*30a0*/  FMNMX R9, RZ, R104, !PT ;  /* 0x00000068ff097209 */ /* 0x008fe40007800000 */
[----:B------:R-:W-:Y:S02]  /*30b0*/  FMNMX R105, RZ, R105, !PT ;  /* 0x00000069ff697209 */ /* 0x000fe40007800000 */
[----:B0-----:R-:W-:Y:S02]  /*30c0*/  FMNMX R11, RZ, R106, !PT ;  /* 0x0000006aff0b7209 */ /* 0x001fe40007800000 */
[----:B------:R-:W-:Y:S02]  /*30d0*/  FMNMX R107, RZ, R107, !PT ;  /* 0x0000006bff6b7209 */ /* 0x000fe40007800000 */
[----:B----4-:R-:W-:-:S02]  /*30e0*/  FMNMX R5, RZ, R96, !PT ;  /* 0x00000060ff057209 */ /* 0x010fc40007800000 */
[----:B------:R-:W-:Y:S02]  /*30f0*/  FMNMX R97, RZ, R97, !PT ;  /* 0x00000061ff617209 */ /* 0x000fe40007800000 */
[----:B------:R-:W-:Y:S02]  /*3100*/  FMNMX R7, RZ, R98, !PT ;  /* 0x00000062ff077209 */ /* 0x000fe40007800000 */
[----:B------:R-:W-:Y:S01]  /*3110*/  FMNMX R99, RZ, R99, !PT ;  /* 0x00000063ff637209 */ /* 0x000fe20007800000 */
[----:B------:R-:W-:Y:S04]  /*3120*/  STG.E desc[UR10][R108.64+0xc], R129 ;  /* 0x00000c816c007986 */ /* 0x000fe8000c10190a */
        /* <DEDUP_REMOVED lines=55> */
[----:B------:R-:W-:Y:S01]  /*34a0*/  STG.E desc[UR10][R108.64+0x1b0c], R99 ;  /* 0x001b0c636c007986 */ /* 0x000fe2000c10190a */
[----:B------:R-:W-:Y:S01]  /*34b0*/  FADD R101, R110, R101 ;  /* 0x000000656e657221 */ /* 0x000fe20000000000 */
[----:B------:R-:W-:-:S04]  /*34c0*/  UPLOP3.LUT UP1, UPT, UPT, UPT, UP0, 0x80, 0x8 ;  /* 0x000000000008789c */ /* 0x000fc80003f2f000 */
[----:B------:R-:W-:Y:S01]  /*34d0*/  FMNMX R101, RZ, R101, !PT ;  /* 0x00000065ff657209 */ /* 0x000fe20007800000 */
[----:B------:R-:W-:-:S04]  /*34e0*/  UPLOP3.LUT UP0, UPT, UPT, UPT, UPT, 0x40, 0x4 ;  /* 0x000000000004789c */ /* 0x000fc80003f0e870 */
[----:B------:R0:W-:Y:S02]  /*34f0*/  STG.E desc[UR10][R108.64+0x1904], R101 ;  /* 0x001904656c007986 */ /* 0x0001e4000c10190a */
[----:B0-----:R-:W-:Y:S01]  /*3500*/  MOV R101, 0x1 ;  /* 0x0000000100657802 */ /* 0x001fe20000000f00 */
[----:B------:R-:W-:Y:S06]  /*3510*/  BRA.U UP1, `(.L_x_5) ;  /* 0xffffffe901307547 */ /* 0x000fec000b83ffff */
[----:B------:R-:W-:Y:S05]  /*3520*/  EXIT ;  /* 0x000000000000794d */ /* 0x000fea0003800000 */
.L_x_6:
[----:B------:R-:W-:-:S00]  /*3530*/  BRA `(.L_x_6) ;  /* 0xfffffffc00fc7947 */ /* 0x000fc0000383ffff */
[----:B------:R-:W-:-:S00]  /*3540*/  NOP ;  /* 0x0000000000007918 */ /* 0x000fc00000000000 */
        /* <DEDUP_REMOVED lines=11> */
.L_x_7:


//--------------------- .nv.shared.my_kernel_kernel0 --------------------------
	.section	.nv.shared.my_kernel_kernel0,"aw",@nobits
	.sectionflags	@""
	.align	4
.nv.shared.my_kernel_kernel0:
	.zero		16384


//--------------------- .nv.shared.reserved.0     --------------------------
	.section	.nv.shared.reserved.0,"aw",@nobits
	.weak		__nv_reservedSMEM_offset_0_alias
	.size		__nv_reservedSMEM_offset_0_alias, 0, 64
	.other		__nv_reservedSMEM_offset_0_alias,@"STO_CUDA_RESERVED_SHARED STV_DEFAULT"
__nv_reservedSMEM_offset_0_alias:
	.zero		0
	.zero		64


//--------------------- .nv.constant0.my_kernel_kernel0 --------------------------
	.section	.nv.constant0.my_kernel_kernel0,"a",@progbits
	.sectionflags	@""
	.align	4
.nv.constant0.my_kernel_kernel0:
	.zero		928


//--------------------- SYMBOLS --------------------------

	.type		.nv.reservedSmem.offset0,@object
	.size		.nv.reservedSmem.offset0,0x4
	.type		.nv.reservedSmem.cap,@object
	.size		.nv.reservedSmem.cap,0x4
